	.target	sm_90a

	.elftype	@"ET_EXEC"


//--------------------- .note.nv.tkinfo           --------------------------
	.section	.note.nv.tkinfo,"",@"SHT_NOTE"
	.sectionflags	@"SHF_NOTE_NV_TKINFO"
	.tkinfo
        /*0018*/ 	.word	0x00000002
        /*0030*/ 	.string	""
        /*0030*/ 	.string	"ptxas"
        /*0030*/ 	.string	"Cuda compilation tools, release 13.0, V13.0.88"
        /*0030*/ 	.string	"Build cuda_13.0.r13.0/compiler.36424714_0"
        /*0030*/ 	.string	"-arch sm_90a -m 64 "



//--------------------- .note.nv.cuinfo           --------------------------
	.section	.note.nv.cuinfo,"",@"SHT_NOTE"
	.sectionflags	@"SHF_NOTE_NV_CUINFO"
        /*0018*/ 	.short	0x0002
        /*001a*/ 	.short	0x005a
        /*001c*/ 	.short	0x0082
	.zero		2


//--------------------- .nv.info                  --------------------------
	.section	.nv.info,"",@"SHT_CUDA_INFO"
	.align	4


	//----- nvinfo : EIATTR_REGCOUNT
	.align		4
        /*0000*/ 	.byte	0x04, 0x2f
        /*0002*/ 	.short	(.L_18 - .L_17)
	.align		4
.L_17:
        /*0004*/ 	.word	index@(_ZN7cutlass13device_kernelINS_4gemm6kernel13GemmUniversalIN4cute5tupleIJiiiiEEENS1_10collective13CollectiveMmaINS1_34MainloopSm90TmaGmmaWarpSpecializedILi4ENS5_IJNS4_1CILi1EEESB_SB_EEENS1_35KernelTmaWarpSpecializedCooperativeEEENS5_IJNSA_ILi256EEENSA_ILi128EEENSA_ILi64EEEEEENS_10bfloat16_tENS5_IJlSB_lEEESJ_SK_NS4_8TiledMMAINS4_8MMA_AtomIJNS4_4SM904GMMA28MMA_64x128x16_F32BF16BF16_SSILNSO_5MajorE0ELSQ_0ELNSO_7ScaleInE1ELSR_1EEEEEENS4_6LayoutINS5_IJNSA_ILi2EEESB_SB_EEENS5_IJSB_NSA_ILi0EEESX_EEEEENS5_IJNS4_10UnderscoreES10_S10_EEEEENS4_13SM90_TMA_LOADENS4_14ComposedLayoutINS4_7SwizzleILi3ELi4ELi3EEENS4_18smem_ptr_flag_bitsILi16EEENSU_INS5_IJNSA_ILi8EEESH_EEENS5_IJSH_SB_EEEEEEEvNS4_8identityES13_S1D_vS1E_EENS_8epilogue10collective18CollectiveEpilogueINS1G_22Sm90TmaWarpSpecializedILi4ELi2ELi16ELb1ELb0EEEJSI_NS5_IJSG_NSA_ILi32EEEEEESJ_SK_SJ_SK_NS1G_6fusion15FusionCallbacksIS1K_NS1N_13LinCombEltActINS1G_6thread4ReLuESJ_fSJ_fLNS_15FloatRoundStyleE2EEESI_S1M_JEEES13_NS14_INS15_ILi2ELi4ELi3EEES18_NSU_INS5_IJS19_S1L_EEENS5_IJS1L_SB_EEEEEEENS4_17SM75_U32x4_LDSM_NENS4_14SM90_TMA_STOREES1Z_NS4_17SM90_U32x4_STSM_NENS4_9Copy_AtomIJS22_NS_6half_tEEEEvEEEvvEEEEvNT_6ParamsE)
        /*0008*/ 	.word	0x000000a8


	//----- nvinfo : EIATTR_FRAME_SIZE
	.align		4
.L_18:
        /*000c*/ 	.byte	0x04, 0x11
        /*000e*/ 	.short	(.L_20 - .L_19)
	.align		4
.L_19:
        /*0010*/ 	.word	index@(_ZN7cutlass13device_kernelINS_4gemm6kernel13GemmUniversalIN4cute5tupleIJiiiiEEENS1_10collective13CollectiveMmaINS1_34MainloopSm90TmaGmmaWarpSpecializedILi4ENS5_IJNS4_1CILi1EEESB_SB_EEENS1_35KernelTmaWarpSpecializedCooperativeEEENS5_IJNSA_ILi256EEENSA_ILi128EEENSA_ILi64EEEEEENS_10bfloat16_tENS5_IJlSB_lEEESJ_SK_NS4_8TiledMMAINS4_8MMA_AtomIJNS4_4SM904GMMA28MMA_64x128x16_F32BF16BF16_SSILNSO_5MajorE0ELSQ_0ELNSO_7ScaleInE1ELSR_1EEEEEENS4_6LayoutINS5_IJNSA_ILi2EEESB_SB_EEENS5_IJSB_NSA_ILi0EEESX_EEEEENS5_IJNS4_10UnderscoreES10_S10_EEEEENS4_13SM90_TMA_LOADENS4_14ComposedLayoutINS4_7SwizzleILi3ELi4ELi3EEENS4_18smem_ptr_flag_bitsILi16EEENSU_INS5_IJNSA_ILi8EEESH_EEENS5_IJSH_SB_EEEEEEEvNS4_8identityES13_S1D_vS1E_EENS_8epilogue10collective18CollectiveEpilogueINS1G_22Sm90TmaWarpSpecializedILi4ELi2ELi16ELb1ELb0EEEJSI_NS5_IJSG_NSA_ILi32EEEEEESJ_SK_SJ_SK_NS1G_6fusion15FusionCallbacksIS1K_NS1N_13LinCombEltActINS1G_6thread4ReLuESJ_fSJ_fLNS_15FloatRoundStyleE2EEESI_S1M_JEEES13_NS14_INS15_ILi2ELi4ELi3EEES18_NSU_INS5_IJS19_S1L_EEENS5_IJS1L_SB_EEEEEEENS4_17SM75_U32x4_LDSM_NENS4_14SM90_TMA_STOREES1Z_NS4_17SM90_U32x4_STSM_NENS4_9Copy_AtomIJS22_NS_6half_tEEEEvEEEvvEEEEvNT_6ParamsE)
        /*0014*/ 	.word	0x00000000


	//----- nvinfo : EIATTR_MIN_STACK_SIZE
	.align		4
.L_20:
        /*0018*/ 	.byte	0x04, 0x12
        /*001a*/ 	.short	(.L_22 - .L_21)
	.align		4
.L_21:
        /*001c*/ 	.word	index@(_ZN7cutlass13device_kernelINS_4gemm6kernel13GemmUniversalIN4cute5tupleIJiiiiEEENS1_10collective13CollectiveMmaINS1_34MainloopSm90TmaGmmaWarpSpecializedILi4ENS5_IJNS4_1CILi1EEESB_SB_EEENS1_35KernelTmaWarpSpecializedCooperativeEEENS5_IJNSA_ILi256EEENSA_ILi128EEENSA_ILi64EEEEEENS_10bfloat16_tENS5_IJlSB_lEEESJ_SK_NS4_8TiledMMAINS4_8MMA_AtomIJNS4_4SM904GMMA28MMA_64x128x16_F32BF16BF16_SSILNSO_5MajorE0ELSQ_0ELNSO_7ScaleInE1ELSR_1EEEEEENS4_6LayoutINS5_IJNSA_ILi2EEESB_SB_EEENS5_IJSB_NSA_ILi0EEESX_EEEEENS5_IJNS4_10UnderscoreES10_S10_EEEEENS4_13SM90_TMA_LOADENS4_14ComposedLayoutINS4_7SwizzleILi3ELi4ELi3EEENS4_18smem_ptr_flag_bitsILi16EEENSU_INS5_IJNSA_ILi8EEESH_EEENS5_IJSH_SB_EEEEEEEvNS4_8identityES13_S1D_vS1E_EENS_8epilogue10collective18CollectiveEpilogueINS1G_22Sm90TmaWarpSpecializedILi4ELi2ELi16ELb1ELb0EEEJSI_NS5_IJSG_NSA_ILi32EEEEEESJ_SK_SJ_SK_NS1G_6fusion15FusionCallbacksIS1K_NS1N_13LinCombEltActINS1G_6thread4ReLuESJ_fSJ_fLNS_15FloatRoundStyleE2EEESI_S1M_JEEES13_NS14_INS15_ILi2ELi4ELi3EEES18_NSU_INS5_IJS19_S1L_EEENS5_IJS1L_SB_EEEEEEENS4_17SM75_U32x4_LDSM_NENS4_14SM90_TMA_STOREES1Z_NS4_17SM90_U32x4_STSM_NENS4_9Copy_AtomIJS22_NS_6half_tEEEEvEEEvvEEEEvNT_6ParamsE)
        /*0020*/ 	.word	0x00000000
.L_22:


//--------------------- .nv.compat                --------------------------
	.section	.nv.compat,"",@"SHT_CUDA_COMPAT_INFO"
	.align	4
        /*0000*/ 	.byte	0x02, 0x09, 0x01, 0x00, 0x02, 0x02, 0x04, 0x00, 0x02, 0x05, 0x05, 0x00, 0x03, 0x07, 0x01, 0x01
        /*0010*/ 	.byte	0x02, 0x03, 0x01, 0x00, 0x02, 0x06, 0x01, 0x00, 0x04, 0x0b, 0x08, 0x00, 0x00, 0x00, 0x00, 0x00
        /*0020*/ 	.byte	0x00, 0x00, 0x00, 0x00


//--------------------- .nv.info._ZN7cutlass13device_kernelINS_4gemm6kernel13GemmUniversalIN4cute5tupleIJiiiiEEENS1_10collective13CollectiveMmaINS1_34MainloopSm90TmaGmmaWarpSpecializedILi4ENS5_IJNS4_1CILi1EEESB_SB_EEENS1_35KernelTmaWarpSpecializedCooperativeEEENS5_IJNSA_ILi256EEENSA_ILi128EEENSA_ILi64EEEEEENS_10bfloat16_tENS5_IJlSB_lEEESJ_SK_NS4_8TiledMMAINS4_8MMA_AtomIJNS4_4SM904GMMA28MMA_64x128x16_F32BF16BF16_SSILNSO_5MajorE0ELSQ_0ELNSO_7ScaleInE1ELSR_1EEEEEENS4_6LayoutINS5_IJNSA_ILi2EEESB_SB_EEENS5_IJSB_NSA_ILi0EEESX_EEEEENS5_IJNS4_10UnderscoreES10_S10_EEEEENS4_13SM90_TMA_LOADENS4_14ComposedLayoutINS4_7SwizzleILi3ELi4ELi3EEENS4_18smem_ptr_flag_bitsILi16EEENSU_INS5_IJNSA_ILi8EEESH_EEENS5_IJSH_SB_EEEEEEEvNS4_8identityES13_S1D_vS1E_EENS_8epilogue10collective18CollectiveEpilogueINS1G_22Sm90TmaWarpSpecializedILi4ELi2ELi16ELb1ELb0EEEJSI_NS5_IJSG_NSA_ILi32EEEEEESJ_SK_SJ_SK_NS1G_6fusion15FusionCallbacksIS1K_NS1N_13LinCombEltActINS1G_6thread4ReLuESJ_fSJ_fLNS_15FloatRoundStyleE2EEESI_S1M_JEEES13_NS14_INS15_ILi2ELi4ELi3EEES18_NSU_INS5_IJS19_S1L_EEENS5_IJS1L_SB_EEEEEEENS4_17SM75_U32x4_LDSM_NENS4_14SM90_TMA_STOREES1Z_NS4_17SM90_U32x4_STSM_NENS4_9Copy_AtomIJS22_NS_6half_tEEEEvEEEvvEEEEvNT_6ParamsE --------------------------
	.section	.nv.info._ZN7cutlass13device_kernelINS_4gemm6kernel13GemmUniversalIN4cute5tupleIJiiiiEEENS1_10collective13CollectiveMmaINS1_34MainloopSm90TmaGmmaWarpSpecializedILi4ENS5_IJNS4_1CILi1EEESB_SB_EEENS1_35KernelTmaWarpSpecializedCooperativeEEENS5_IJNSA_ILi256EEENSA_ILi128EEENSA_ILi64EEEEEENS_10bfloat16_tENS5_IJlSB_lEEESJ_SK_NS4_8TiledMMAINS4_8MMA_AtomIJNS4_4SM904GMMA28MMA_64x128x16_F32BF16BF16_SSILNSO_5MajorE0ELSQ_0ELNSO_7ScaleInE1ELSR_1EEEEEENS4_6LayoutINS5_IJNSA_ILi2EEESB_SB_EEENS5_IJSB_NSA_ILi0EEESX_EEEEENS5_IJNS4_10UnderscoreES10_S10_EEEEENS4_13SM90_TMA_LOADENS4_14ComposedLayoutINS4_7SwizzleILi3ELi4ELi3EEENS4_18smem_ptr_flag_bitsILi16EEENSU_INS5_IJNSA_ILi8EEESH_EEENS5_IJSH_SB_EEEEEEEvNS4_8identityES13_S1D_vS1E_EENS_8epilogue10collective18CollectiveEpilogueINS1G_22Sm90TmaWarpSpecializedILi4ELi2ELi16ELb1ELb0EEEJSI_NS5_IJSG_NSA_ILi32EEEEEESJ_SK_SJ_SK_NS1G_6fusion15FusionCallbacksIS1K_NS1N_13LinCombEltActINS1G_6thread4ReLuESJ_fSJ_fLNS_15FloatRoundStyleE2EEESI_S1M_JEEES13_NS14_INS15_ILi2ELi4ELi3EEES18_NSU_INS5_IJS19_S1L_EEENS5_IJS1L_SB_EEEEEEENS4_17SM75_U32x4_LDSM_NENS4_14SM90_TMA_STOREES1Z_NS4_17SM90_U32x4_STSM_NENS4_9Copy_AtomIJS22_NS_6half_tEEEEvEEEvvEEEEvNT_6ParamsE,"",@"SHT_CUDA_INFO"
	.sectionflags	@""
	.align	4


	//----- nvinfo : EIATTR_CUDA_API_VERSION
	.align		4
        /*0000*/ 	.byte	0x04, 0x37
        /*0002*/ 	.short	(.L_24 - .L_23)
.L_23:
        /*0004*/ 	.word	0x00000082


	//----- nvinfo : EIATTR_KPARAM_INFO
	.align		4
.L_24:
        /*0008*/ 	.byte	0x04, 0x17
        /*000a*/ 	.short	(.L_26 - .L_25)
.L_25:
        /*000c*/ 	.word	0x00000000
        /*0010*/ 	.short	0x0000
        /*0012*/ 	.short	0x0070
        /*0014*/ 	.byte	0x00, 0xf0, 0x01, 0x1c


	//----- nvinfo : EIATTR_SPARSE_MMA_MASK
	.align		4
.L_26:
        /*0018*/ 	.byte	0x03, 0x50
        /*001a*/ 	.short	0x0000


	//----- nvinfo : EIATTR_MAXREG_COUNT
	.align		4
        /*001c*/ 	.byte	0x03, 0x1b
        /*001e*/ 	.short	0x00a8


	//----- nvinfo : EIATTR_NUM_BARRIERS
	.align		4
        /*0020*/ 	.byte	0x02, 0x4c
        /*0022*/ 	.byte	0x02
	.zero		1


	//----- nvinfo : EIATTR_EXTERNS
	.align		4
        /*0024*/ 	.byte	0x04, 0x0f
        /*0026*/ 	.short	(.L_28 - .L_27)


	//   ....[0]....
	.align		4
.L_27:
        /*0028*/ 	.word	index@(__assertfail)


	//----- nvinfo : EIATTR_MERCURY_ISA_VERSION
	.align		4
.L_28:
        /*002c*/ 	.byte	0x03, 0x5f
        /*002e*/ 	.short	0x0101


	//----- nvinfo : EIATTR_INT_WARP_WIDE_INSTR_OFFSETS
	.align		4
        /*0030*/ 	.byte	0x04, 0x31
        /*0032*/ 	.short	(.L_30 - .L_29)


	//   ....[0]....
.L_29:
        /*0034*/ 	.word	0x000008c0


	//   ....[1]....
        /*0038*/ 	.word	0x000008d0


	//   ....[2]....
        /*003c*/ 	.word	0x00000960


	//----- nvinfo : EIATTR_COOP_GROUP_MASK_REGIDS
	.align		4
.L_30:
        /*0040*/ 	.byte	0x04, 0x29
        /*0042*/ 	.short	(.L_32 - .L_31)


	//   ....[0]....
.L_31:
        /*0044*/ 	.word	0xffffffff


	//   ....[1]....
        /*0048*/ 	.word	0xffffffff


	//   ....[2]....
        /*004c*/ 	.word	0xffffffff


	//   ....[3]....
        /*0050*/ 	.word	0xffffffff


	//   ....[4]....
        /*0054*/ 	.word	0xffffffff


	//   ....[5]....
        /*0058*/ 	.word	0xffffffff


	//----- nvinfo : EIATTR_COOP_GROUP_INSTR_OFFSETS
	.align		4
.L_32:
        /*005c*/ 	.byte	0x04, 0x28
        /*005e*/ 	.short	(.L_34 - .L_33)


	//   ....[0]....
.L_33:
        /*0060*/ 	.word	0x00000070


	//   ....[1]....
        /*0064*/ 	.word	0x00000080


	//   ....[2]....
        /*0068*/ 	.word	0x00000440


	//   ....[3]....
        /*006c*/ 	.word	0x000005d0


	//   ....[4]....
        /*0070*/ 	.word	0x00000780


	//   ....[5]....
        /*0074*/ 	.word	0x000014a0


	//----- nvinfo : EIATTR_REG_RECONFIG
	.align		4
.L_34:
        /*0078*/ 	.byte	0x01, 0x54
	.zero		2


	//----- nvinfo : EIATTR_SYSCALL_OFFSETS
	.align		4
        /*007c*/ 	.byte	0x04, 0x46
        /*007e*/ 	.short	(.L_36 - .L_35)


	//   ....[0]....
.L_35:
        /*0080*/ 	.word	0x00001660


	//   ....[1]....
        /*0084*/ 	.word	0x00002300


	//   ....[2]....
        /*0088*/ 	.word	0x000023f0


	//----- nvinfo : EIATTR_MBARRIER_INSTR_OFFSETS
	.align		4
.L_36:
        /*008c*/ 	.byte	0x04, 0x39
        /*008e*/ 	.short	(.L_38 - .L_37)


	//   ....[0]....
.L_37:
        /*0090*/ 	.word	0x00000540
        /*0094*/ 	.word	0x000000ff
        /*0098*/ 	.word	0x00000000
        /*009c*/ 	.short	0x0100
        /*009e*/ 	.byte	0x08
	.zero		1


	//   ....[1]....
        /*00a0*/ 	.word	0x00000550
        /*00a4*/ 	.word	0x000000ff
        /*00a8*/ 	.word	0x00000020
        /*00ac*/ 	.short	0x0100
        /*00ae*/ 	.byte	0x08
	.zero		1


	//   ....[2]....
        /*00b0*/ 	.word	0x00000560
        /*00b4*/ 	.word	0x000000ff
        /*00b8*/ 	.word	0x00000008
        /*00bc*/ 	.short	0x0100
        /*00be*/ 	.byte	0x08
	.zero		1


	//   ....[3]....
        /*00c0*/ 	.word	0x00000570
        /*00c4*/ 	.word	0x000000ff
        /*00c8*/ 	.word	0x00000028
        /*00cc*/ 	.short	0x0100
        /*00ce*/ 	.byte	0x08
	.zero		1


	//   ....[4]....
        /*00d0*/ 	.word	0x00000580
        /*00d4*/ 	.word	0x000000ff
        /*00d8*/ 	.word	0x00000010
        /*00dc*/ 	.short	0x0100
        /*00de*/ 	.byte	0x08
	.zero		1


	//   ....[5]....
        /*00e0*/ 	.word	0x00000590
        /*00e4*/ 	.word	0x000000ff
        /*00e8*/ 	.word	0x00000030
        /*00ec*/ 	.short	0x0100
        /*00ee*/ 	.byte	0x08
	.zero		1


	//   ....[6]....
        /*00f0*/ 	.word	0x000005a0
        /*00f4*/ 	.word	0x000000ff
        /*00f8*/ 	.word	0x00000018
        /*00fc*/ 	.short	0x0100
        /*00fe*/ 	.byte	0x08
	.zero		1


	//   ....[7]....
        /*0100*/ 	.word	0x000005b0
        /*0104*/ 	.word	0x000000ff
        /*0108*/ 	.word	0x00000038
        /*010c*/ 	.short	0x0100
        /*010e*/ 	.byte	0x08
	.zero		1


	//   ....[8]....
        /*0110*/ 	.word	0x000006f0
        /*0114*/ 	.word	0x000000ff
        /*0118*/ 	.word	0x00000040
        /*011c*/ 	.short	0x0100
        /*011e*/ 	.byte	0x08
	.zero		1


	//   ....[9]....
        /*0120*/ 	.word	0x00000700
        /*0124*/ 	.word	0x000000ff
        /*0128*/ 	.word	0x00000060
        /*012c*/ 	.short	0x0100
        /*012e*/ 	.byte	0x08
	.zero		1


	//   ....[10]....
        /*0130*/ 	.word	0x00000710
        /*0134*/ 	.word	0x000000ff
        /*0138*/ 	.word	0x00000048
        /*013c*/ 	.short	0x0100
        /*013e*/ 	.byte	0x08
	.zero		1


	//   ....[11]....
        /*0140*/ 	.word	0x00000720
        /*0144*/ 	.word	0x000000ff
        /*0148*/ 	.word	0x00000068
        /*014c*/ 	.short	0x0100
        /*014e*/ 	.byte	0x08
	.zero		1


	//   ....[12]....
        /*0150*/ 	.word	0x00000730
        /*0154*/ 	.word	0x000000ff
        /*0158*/ 	.word	0x00000050
        /*015c*/ 	.short	0x0100
        /*015e*/ 	.byte	0x08
	.zero		1


	//   ....[13]....
        /*0160*/ 	.word	0x00000740
        /*0164*/ 	.word	0x000000ff
        /*0168*/ 	.word	0x00000070
        /*016c*/ 	.short	0x0100
        /*016e*/ 	.byte	0x08
	.zero		1


	//   ....[14]....
        /*0170*/ 	.word	0x00000750
        /*0174*/ 	.word	0x000000ff
        /*0178*/ 	.word	0x00000058
        /*017c*/ 	.short	0x0100
        /*017e*/ 	.byte	0x08
	.zero		1


	//   ....[15]....
        /*0180*/ 	.word	0x00000760
        /*0184*/ 	.word	0x000000ff
        /*0188*/ 	.word	0x00000078
        /*018c*/ 	.short	0x0100
        /*018e*/ 	.byte	0x08
	.zero		1


	//   ....[16]....
        /*0190*/ 	.word	0x000009f0
        /*0194*/ 	.word	0x000000ff
        /*0198*/ 	.word	0x00000080
        /*019c*/ 	.short	0x0100
        /*019e*/ 	.byte	0x08
	.zero		1


	//   ....[17]....
        /*01a0*/ 	.word	0x00000a50
        /*01a4*/ 	.word	0x000000ff
        /*01a8*/ 	.word	0x00000088
        /*01ac*/ 	.short	0x0100
        /*01ae*/ 	.byte	0x08
	.zero		1


	//   ....[18]....
        /*01b0*/ 	.word	0x000016e0
        /*01b4*/ 	.word	0x00000003
        /*01b8*/ 	.word	0x00000000
        /*01bc*/ 	.short	0x010a
        /*01be*/ 	.byte	0x3f
	.zero		1


	//   ....[19]....
        /*01c0*/ 	.word	0x00001720
        /*01c4*/ 	.word	0x00000003
        /*01c8*/ 	.word	0x00000000
        /*01cc*/ 	.short	0x010a
        /*01ce*/ 	.byte	0x3f
	.zero		1


	//   ....[20]....
        /*01d0*/ 	.word	0x00001bd0
        /*01d4*/ 	.word	0x000000ff
        /*01d8*/ 	.word	0x00000000
        /*01dc*/ 	.short	0x010a
        /*01de*/ 	.byte	0x08
	.zero		1


	//   ....[21]....
        /*01e0*/ 	.word	0x00001c10
        /*01e4*/ 	.word	0x000000ff
        /*01e8*/ 	.word	0x00000000
        /*01ec*/ 	.short	0x010a
        /*01ee*/ 	.byte	0x08
	.zero		1


	//   ....[22]....
        /*01f0*/ 	.word	0x00001fb0
        /*01f4*/ 	.word	0x000000ff
        /*01f8*/ 	.word	0x00000000
        /*01fc*/ 	.short	0x0101
        /*01fe*/ 	.byte	0x08
	.zero		1


	//   ....[23]....
        /*0200*/ 	.word	0x00002160
        /*0204*/ 	.word	0x000000ff
        /*0208*/ 	.word	0x00000000
        /*020c*/ 	.short	0x0101
        /*020e*/ 	.byte	0x04
	.zero		1


	//   ....[24]....
        /*0210*/ 	.word	0x000028b0
        /*0214*/ 	.word	0x000000ff
        /*0218*/ 	.word	0x00000040
        /*021c*/ 	.short	0x010a
        /*021e*/ 	.byte	0x34
	.zero		1


	//   ....[25]....
        /*0220*/ 	.word	0x000030b0
        /*0224*/ 	.word	0x000000ff
        /*0228*/ 	.word	0x00000000
        /*022c*/ 	.short	0x0101
        /*022e*/ 	.byte	0x04
	.zero		1


	//   ....[26]....
        /*0230*/ 	.word	0x00003180
        /*0234*/ 	.word	0x00000004
        /*0238*/ 	.word	0x00000040
        /*023c*/ 	.short	0x010a
        /*023e*/ 	.byte	0x3f
	.zero		1


	//   ....[27]....
        /*0240*/ 	.word	0x000037c0
        /*0244*/ 	.word	0x000000ff
        /*0248*/ 	.word	0x00000000
        /*024c*/ 	.short	0x0101
        /*024e*/ 	.byte	0x04
	.zero		1


	//   ....[28]....
        /*0250*/ 	.word	0x000038b0
        /*0254*/ 	.word	0x00000004
        /*0258*/ 	.word	0x00000040
        /*025c*/ 	.short	0x010a
        /*025e*/ 	.byte	0x3f
	.zero		1


	//   ....[29]....
        /*0260*/ 	.word	0x00003f10
        /*0264*/ 	.word	0x000000ff
        /*0268*/ 	.word	0x00000000
        /*026c*/ 	.short	0x0101
        /*026e*/ 	.byte	0x04
	.zero		1


	//   ....[30]....
        /*0270*/ 	.word	0x00003ff0
        /*0274*/ 	.word	0x00000005
        /*0278*/ 	.word	0x00000040
        /*027c*/ 	.short	0x010a
        /*027e*/ 	.byte	0x3f
	.zero		1


	//   ....[31]....
        /*0280*/ 	.word	0x00004660
        /*0284*/ 	.word	0x000000ff
        /*0288*/ 	.word	0x00000000
        /*028c*/ 	.short	0x0101
        /*028e*/ 	.byte	0x04
	.zero		1


	//   ....[32]....
        /*0290*/ 	.word	0x00004740
        /*0294*/ 	.word	0x00000004
        /*0298*/ 	.word	0x00000040
        /*029c*/ 	.short	0x010a
        /*029e*/ 	.byte	0x3f
	.zero		1


	//   ....[33]....
        /*02a0*/ 	.word	0x00004d90
        /*02a4*/ 	.word	0x000000ff
        /*02a8*/ 	.word	0x00000000
        /*02ac*/ 	.short	0x0101
        /*02ae*/ 	.byte	0x04
	.zero		1


	//   ....[34]....
        /*02b0*/ 	.word	0x00004e70
        /*02b4*/ 	.word	0x00000004
        /*02b8*/ 	.word	0x00000040
        /*02bc*/ 	.short	0x010a
        /*02be*/ 	.byte	0x3f
	.zero		1


	//   ....[35]....
        /*02c0*/ 	.word	0x000054c0
        /*02c4*/ 	.word	0x000000ff
        /*02c8*/ 	.word	0x00000000
        /*02cc*/ 	.short	0x0101
        /*02ce*/ 	.byte	0x04
	.zero		1


	//   ....[36]....
        /*02d0*/ 	.word	0x000055a0
        /*02d4*/ 	.word	0x00000004
        /*02d8*/ 	.word	0x00000040
        /*02dc*/ 	.short	0x010a
        /*02de*/ 	.byte	0x3f
	.zero		1


	//   ....[37]....
        /*02e0*/ 	.word	0x00005bf0
        /*02e4*/ 	.word	0x000000ff
        /*02e8*/ 	.word	0x00000000
        /*02ec*/ 	.short	0x0101
        /*02ee*/ 	.byte	0x04
	.zero		1


	//   ....[38]....
        /*02f0*/ 	.word	0x00005cc0
        /*02f4*/ 	.word	0x00000004
        /*02f8*/ 	.word	0x00000040
        /*02fc*/ 	.short	0x010a
        /*02fe*/ 	.byte	0x3f
	.zero		1


	//   ....[39]....
        /*0300*/ 	.word	0x000062d0
        /*0304*/ 	.word	0x000000ff
        /*0308*/ 	.word	0x00000000
        /*030c*/ 	.short	0x0101
        /*030e*/ 	.byte	0x04
	.zero		1


	//   ....[40]....
        /*0310*/ 	.word	0x00006c90
        /*0314*/ 	.word	0x000000ff
        /*0318*/ 	.word	0x00000000
        /*031c*/ 	.short	0x0101
        /*031e*/ 	.byte	0x04
	.zero		1


	//   ....[41]....
        /*0320*/ 	.word	0x00007370
        /*0324*/ 	.word	0x000000ff
        /*0328*/ 	.word	0x00000088
        /*032c*/ 	.short	0x010a
        /*032e*/ 	.byte	0x04
	.zero		1


	//   ....[42]....
        /*0330*/ 	.word	0x00007770
        /*0334*/ 	.word	0x000000ff
        /*0338*/ 	.word	0x00000060
        /*033c*/ 	.short	0x010a
        /*033e*/ 	.byte	0x0d
	.zero		1


	//   ....[43]....
        /*0340*/ 	.word	0x00007860
        /*0344*/ 	.word	0x000000ff
        /*0348*/ 	.word	0x00000040
        /*034c*/ 	.short	0x010b
        /*034e*/ 	.byte	0x0d
	.zero		1


	//   ....[44]....
        /*0350*/ 	.word	0x000078c0
        /*0354*/ 	.word	0x000000ff
        /*0358*/ 	.word	0x00000000
        /*035c*/ 	.short	0x0101
        /*035e*/ 	.byte	0x10
	.zero		1


	//   ....[45]....
        /*0360*/ 	.word	0x000078f0
        /*0364*/ 	.word	0x000000ff
        /*0368*/ 	.word	0x00000068
        /*036c*/ 	.short	0x010a
        /*036e*/ 	.byte	0x0d
	.zero		1


	//   ....[46]....
        /*0370*/ 	.word	0x00007a00
        /*0374*/ 	.word	0x000000ff
        /*0378*/ 	.word	0x00000048
        /*037c*/ 	.short	0x010b
        /*037e*/ 	.byte	0x0d
	.zero		1


	//   ....[47]....
        /*0380*/ 	.word	0x00007a70
        /*0384*/ 	.word	0x000000ff
        /*0388*/ 	.word	0x00000000
        /*038c*/ 	.short	0x0101
        /*038e*/ 	.byte	0x14
	.zero		1


	//   ....[48]....
        /*0390*/ 	.word	0x00007aa0
        /*0394*/ 	.word	0x000000ff
        /*0398*/ 	.word	0x00000070
        /*039c*/ 	.short	0x010a
        /*039e*/ 	.byte	0x0d
	.zero		1


	//   ....[49]....
        /*03a0*/ 	.word	0x00007ba0
        /*03a4*/ 	.word	0x000000ff
        /*03a8*/ 	.word	0x00000050
        /*03ac*/ 	.short	0x010b
        /*03ae*/ 	.byte	0x0d
	.zero		1


	//   ....[50]....
        /*03b0*/ 	.word	0x00007c00
        /*03b4*/ 	.word	0x000000ff
        /*03b8*/ 	.word	0x00000000
        /*03bc*/ 	.short	0x0101
        /*03be*/ 	.byte	0x15
	.zero		1


	//   ....[51]....
        /*03c0*/ 	.word	0x00007c30
        /*03c4*/ 	.word	0x000000ff
        /*03c8*/ 	.word	0x00000078
        /*03cc*/ 	.short	0x010a
        /*03ce*/ 	.byte	0x0d
	.zero		1


	//   ....[52]....
        /*03d0*/ 	.word	0x00007d30
        /*03d4*/ 	.word	0x000000ff
        /*03d8*/ 	.word	0x00000058
        /*03dc*/ 	.short	0x010b
        /*03de*/ 	.byte	0x0d
	.zero		1


	//   ....[53]....
        /*03e0*/ 	.word	0x00007da0
        /*03e4*/ 	.word	0x000000ff
        /*03e8*/ 	.word	0x00000000
        /*03ec*/ 	.short	0x0101
        /*03ee*/ 	.byte	0x1d
	.zero		1


	//   ....[54]....
        /*03f0*/ 	.word	0x00007de0
        /*03f4*/ 	.word	0x000000ff
        /*03f8*/ 	.word	0x00000060
        /*03fc*/ 	.short	0x010a
        /*03fe*/ 	.byte	0x0d
	.zero		1


	//   ....[55]....
        /*0400*/ 	.word	0x00007ed0
        /*0404*/ 	.word	0x000000ff
        /*0408*/ 	.word	0x00000040
        /*040c*/ 	.short	0x010b
        /*040e*/ 	.byte	0x0d
	.zero		1


	//   ....[56]....
        /*0410*/ 	.word	0x00007f10
        /*0414*/ 	.word	0x000000ff
        /*0418*/ 	.word	0x00000000
        /*041c*/ 	.short	0x0101
        /*041e*/ 	.byte	0x10
	.zero		1


	//   ....[57]....
        /*0420*/ 	.word	0x00007f40
        /*0424*/ 	.word	0x000000ff
        /*0428*/ 	.word	0x00000068
        /*042c*/ 	.short	0x010a
        /*042e*/ 	.byte	0x0d
	.zero		1


	//   ....[58]....
        /*0430*/ 	.word	0x00008040
        /*0434*/ 	.word	0x000000ff
        /*0438*/ 	.word	0x00000048
        /*043c*/ 	.short	0x010b
        /*043e*/ 	.byte	0x0d
	.zero		1


	//   ....[59]....
        /*0440*/ 	.word	0x00008080
        /*0444*/ 	.word	0x000000ff
        /*0448*/ 	.word	0x00000000
        /*044c*/ 	.short	0x0101
        /*044e*/ 	.byte	0x14
	.zero		1


	//   ....[60]....
        /*0450*/ 	.word	0x000080c0
        /*0454*/ 	.word	0x000000ff
        /*0458*/ 	.word	0x00000070
        /*045c*/ 	.short	0x010a
        /*045e*/ 	.byte	0x0d
	.zero		1


	//   ....[61]....
        /*0460*/ 	.word	0x000081a0
        /*0464*/ 	.word	0x000000ff
        /*0468*/ 	.word	0x00000050
        /*046c*/ 	.short	0x010b
        /*046e*/ 	.byte	0x0d
	.zero		1


	//   ....[62]....
        /*0470*/ 	.word	0x000081e0
        /*0474*/ 	.word	0x000000ff
        /*0478*/ 	.word	0x00000000
        /*047c*/ 	.short	0x0101
        /*047e*/ 	.byte	0x15
	.zero		1


	//   ....[63]....
        /*0480*/ 	.word	0x00008210
        /*0484*/ 	.word	0x000000ff
        /*0488*/ 	.word	0x00000078
        /*048c*/ 	.short	0x010a
        /*048e*/ 	.byte	0x0d
	.zero		1


	//   ....[64]....
        /*0490*/ 	.word	0x00008310
        /*0494*/ 	.word	0x000000ff
        /*0498*/ 	.word	0x00000058
        /*049c*/ 	.short	0x010b
        /*049e*/ 	.byte	0x0d
	.zero		1


	//   ....[65]....
        /*04a0*/ 	.word	0x00008360
        /*04a4*/ 	.word	0x000000ff
        /*04a8*/ 	.word	0x00000000
        /*04ac*/ 	.short	0x0101
        /*04ae*/ 	.byte	0x1d
	.zero		1


	//   ....[66]....
        /*04b0*/ 	.word	0x00008a20
        /*04b4*/ 	.word	0x00000000
        /*04b8*/ 	.word	0x00000060
        /*04bc*/ 	.short	0x010a
        /*04be*/ 	.byte	0x3f
	.zero		1


	//   ....[67]....
        /*04c0*/ 	.word	0x00008a60
        /*04c4*/ 	.word	0x00000000
        /*04c8*/ 	.word	0x00000068
        /*04cc*/ 	.short	0x010a
        /*04ce*/ 	.byte	0x3f
	.zero		1


	//   ....[68]....
        /*04d0*/ 	.word	0x00008aa0
        /*04d4*/ 	.word	0x00000000
        /*04d8*/ 	.word	0x00000070
        /*04dc*/ 	.short	0x010a
        /*04de*/ 	.byte	0x3f
	.zero		1


	//   ....[69]....
        /*04e0*/ 	.word	0x00008b00
        /*04e4*/ 	.word	0x00000000
        /*04e8*/ 	.word	0x00000078
        /*04ec*/ 	.short	0x010a
        /*04ee*/ 	.byte	0x3f
	.zero		1


	//   ....[70]....
        /*04f0*/ 	.word	0x00008e30
        /*04f4*/ 	.word	0x0000000f
        /*04f8*/ 	.word	0x00000020
        /*04fc*/ 	.short	0x010a
        /*04fe*/ 	.byte	0x3f
	.zero		1


	//   ....[71]....
        /*0500*/ 	.word	0x000091f0
        /*0504*/ 	.word	0x00000005
        /*0508*/ 	.word	0x00000088
        /*050c*/ 	.short	0x0101
        /*050e*/ 	.byte	0x3f
	.zero		1


	//   ....[72]....
        /*0510*/ 	.word	0x00009900
        /*0514*/ 	.word	0x00000007
        /*0518*/ 	.word	0x00000000
        /*051c*/ 	.short	0x010a
        /*051e*/ 	.byte	0x3f
	.zero		1


	//   ....[73]....
        /*0520*/ 	.word	0x00009980
        /*0524*/ 	.word	0x00000006
        /*0528*/ 	.word	0x00000000
        /*052c*/ 	.short	0x010a
        /*052e*/ 	.byte	0x3f
	.zero		1


	//   ....[74]....
        /*0530*/ 	.word	0x00009a10
        /*0534*/ 	.word	0x00000007
        /*0538*/ 	.word	0x00000000
        /*053c*/ 	.short	0x010a
        /*053e*/ 	.byte	0x3f
	.zero		1


	//   ....[75]....
        /*0540*/ 	.word	0x00009aa0
        /*0544*/ 	.word	0x00000005
        /*0548*/ 	.word	0x00000000
        /*054c*/ 	.short	0x010a
        /*054e*/ 	.byte	0x3f
	.zero		1


	//   ....[76]....
        /*0550*/ 	.word	0x00009b00
        /*0554*/ 	.word	0x00000003
        /*0558*/ 	.word	0x00000000
        /*055c*/ 	.short	0x010a
        /*055e*/ 	.byte	0x3f
	.zero		1


	//   ....[77]....
        /*0560*/ 	.word	0x00009b60
        /*0564*/ 	.word	0x00000004
        /*0568*/ 	.word	0x00000000
        /*056c*/ 	.short	0x010a
        /*056e*/ 	.byte	0x3f
	.zero		1


	//   ....[78]....
        /*0570*/ 	.word	0x00009bc0
        /*0574*/ 	.word	0x00000004
        /*0578*/ 	.word	0x00000040
        /*057c*/ 	.short	0x010a
        /*057e*/ 	.byte	0x3f
	.zero		1


	//   ....[79]....
        /*0580*/ 	.word	0x00009c10
        /*0584*/ 	.word	0x00000004
        /*0588*/ 	.word	0x00000040
        /*058c*/ 	.short	0x010a
        /*058e*/ 	.byte	0x3f
	.zero		1


	//   ....[80]....
        /*0590*/ 	.word	0x00009c60
        /*0594*/ 	.word	0x00000004
        /*0598*/ 	.word	0x00000040
        /*059c*/ 	.short	0x010a
        /*059e*/ 	.byte	0x3f
	.zero		1


	//   ....[81]....
        /*05a0*/ 	.word	0x00009cb0
        /*05a4*/ 	.word	0x00000005
        /*05a8*/ 	.word	0x00000040
        /*05ac*/ 	.short	0x010a
        /*05ae*/ 	.byte	0x3f
	.zero		1


	//   ....[82]....
        /*05b0*/ 	.word	0x00009d00
        /*05b4*/ 	.word	0x00000004
        /*05b8*/ 	.word	0x00000040
        /*05bc*/ 	.short	0x010a
        /*05be*/ 	.byte	0x3f
	.zero		1


	//   ....[83]....
        /*05c0*/ 	.word	0x00009d50
        /*05c4*/ 	.word	0x00000004
        /*05c8*/ 	.word	0x00000040
        /*05cc*/ 	.short	0x010a
        /*05ce*/ 	.byte	0x3f
	.zero		1


	//   ....[84]....
        /*05d0*/ 	.word	0x00009da0
        /*05d4*/ 	.word	0x00000004
        /*05d8*/ 	.word	0x00000040
        /*05dc*/ 	.short	0x010a
        /*05de*/ 	.byte	0x3f
	.zero		1


	//   ....[85]....
        /*05e0*/ 	.word	0x00009df0
        /*05e4*/ 	.word	0x00000004
        /*05e8*/ 	.word	0x00000040
        /*05ec*/ 	.short	0x010a
        /*05ee*/ 	.byte	0x3f
	.zero		1


	//   ....[86]....
        /*05f0*/ 	.word	0x00009e50
        /*05f4*/ 	.word	0x00000003
        /*05f8*/ 	.word	0x00000088
        /*05fc*/ 	.short	0x010a
        /*05fe*/ 	.byte	0x3f
	.zero		1


	//   ....[87]....
        /*0600*/ 	.word	0x00009eb0
        /*0604*/ 	.word	0x00000005
        /*0608*/ 	.word	0x00000060
        /*060c*/ 	.short	0x010a
        /*060e*/ 	.byte	0x3f
	.zero		1


	//   ....[88]....
        /*0610*/ 	.word	0x00009f10
        /*0614*/ 	.word	0x00000005
        /*0618*/ 	.word	0x00000068
        /*061c*/ 	.short	0x010a
        /*061e*/ 	.byte	0x3f
	.zero		1


	//   ....[89]....
        /*0620*/ 	.word	0x00009f70
        /*0624*/ 	.word	0x00000005
        /*0628*/ 	.word	0x00000070
        /*062c*/ 	.short	0x010a
        /*062e*/ 	.byte	0x3f
	.zero		1


	//   ....[90]....
        /*0630*/ 	.word	0x00009fd0
        /*0634*/ 	.word	0x00000005
        /*0638*/ 	.word	0x00000078
        /*063c*/ 	.short	0x010a
        /*063e*/ 	.byte	0x3f
	.zero		1


	//   ....[91]....
        /*0640*/ 	.word	0x0000a030
        /*0644*/ 	.word	0x00000005
        /*0648*/ 	.word	0x00000060
        /*064c*/ 	.short	0x010a
        /*064e*/ 	.byte	0x3f
	.zero		1


	//   ....[92]....
        /*0650*/ 	.word	0x0000a090
        /*0654*/ 	.word	0x00000005
        /*0658*/ 	.word	0x00000068
        /*065c*/ 	.short	0x010a
        /*065e*/ 	.byte	0x3f
	.zero		1


	//   ....[93]....
        /*0660*/ 	.word	0x0000a0f0
        /*0664*/ 	.word	0x00000005
        /*0668*/ 	.word	0x00000070
        /*066c*/ 	.short	0x010a
        /*066e*/ 	.byte	0x3f
	.zero		1


	//   ....[94]....
        /*0670*/ 	.word	0x0000a150
        /*0674*/ 	.word	0x00000005
        /*0678*/ 	.word	0x00000078
        /*067c*/ 	.short	0x010a
        /*067e*/ 	.byte	0x3f
	.zero		1


	//   ....[95]....
        /*0680*/ 	.word	0x0000a1a0
        /*0684*/ 	.word	0x00000000
        /*0688*/ 	.word	0x00000060
        /*068c*/ 	.short	0x010a
        /*068e*/ 	.byte	0x3f
	.zero		1


	//   ....[96]....
        /*0690*/ 	.word	0x0000a1f0
        /*0694*/ 	.word	0x00000000
        /*0698*/ 	.word	0x00000068
        /*069c*/ 	.short	0x010a
        /*069e*/ 	.byte	0x3f
	.zero		1


	//   ....[97]....
        /*06a0*/ 	.word	0x0000a240
        /*06a4*/ 	.word	0x00000000
        /*06a8*/ 	.word	0x00000070
        /*06ac*/ 	.short	0x010a
        /*06ae*/ 	.byte	0x3f
	.zero		1


	//   ....[98]....
        /*06b0*/ 	.word	0x0000a310
        /*06b4*/ 	.word	0x0000000f
        /*06b8*/ 	.word	0x00000020
        /*06bc*/ 	.short	0x010a
        /*06be*/ 	.byte	0x3f
	.zero		1


	//   ....[99]....
        /*06c0*/ 	.word	0x0000a3e0
        /*06c4*/ 	.word	0x00000007
        /*06c8*/ 	.word	0x00000000
        /*06cc*/ 	.short	0x010a
        /*06ce*/ 	.byte	0x3f
	.zero		1


	//   ....[100]....
        /*06d0*/ 	.word	0x0000a430
        /*06d4*/ 	.word	0x00000006
        /*06d8*/ 	.word	0x00000000
        /*06dc*/ 	.short	0x010a
        /*06de*/ 	.byte	0x3f
	.zero		1


	//   ....[101]....
        /*06e0*/ 	.word	0x0000a480
        /*06e4*/ 	.word	0x00000007
        /*06e8*/ 	.word	0x00000000
        /*06ec*/ 	.short	0x010a
        /*06ee*/ 	.byte	0x3f
	.zero		1


	//----- nvinfo : EIATTR_NUM_MBARRIERS
	.align		4
.L_38:
        /*06f0*/ 	.byte	0x03, 0x38
        /*06f2*/ 	.short	0x0012


	//----- nvinfo : EIATTR_EXIT_INSTR_OFFSETS
	.align		4
        /*06f4*/ 	.byte	0x04, 0x1c
        /*06f6*/ 	.short	(.L_40 - .L_39)


	//   ....[0]....
.L_39:
        /*06f8*/ 	.word	0x00009af0


	//----- nvinfo : EIATTR_MAX_THREADS
	.align		4
.L_40:
        /*06fc*/ 	.byte	0x04, 0x05
        /*06fe*/ 	.short	(.L_42 - .L_41)
.L_41:
        /*0700*/ 	.word	0x00000180
        /*0704*/ 	.word	0x00000001
        /*0708*/ 	.word	0x00000001


	//----- nvinfo : EIATTR_CRS_STACK_SIZE
	.align		4
.L_42:
        /*070c*/ 	.byte	0x04, 0x1e
        /*070e*/ 	.short	(.L_44 - .L_43)
.L_43:
        /*0710*/ 	.word	0x00000000


	//----- nvinfo : EIATTR_CBANK_PARAM_SIZE
	.align		4
.L_44:
        /*0714*/ 	.byte	0x03, 0x19
        /*0716*/ 	.short	0x0770


	//----- nvinfo : EIATTR_PARAM_CBANK
	.align		4
        /*0718*/ 	.byte	0x04, 0x0a
        /*071a*/ 	.short	(.L_46 - .L_45)
	.align		4
.L_45:
        /*071c*/ 	.word	index@(.nv.constant0._ZN7cutlass13device_kernelINS_4gemm6kernel13GemmUniversalIN4cute5tupleIJiiiiEEENS1_10collective13CollectiveMmaINS1_34MainloopSm90TmaGmmaWarpSpecializedILi4ENS5_IJNS4_1CILi1EEESB_SB_EEENS1_35KernelTmaWarpSpecializedCooperativeEEENS5_IJNSA_ILi256EEENSA_ILi128EEENSA_ILi64EEEEEENS_10bfloat16_tENS5_IJlSB_lEEESJ_SK_NS4_8TiledMMAINS4_8MMA_AtomIJNS4_4SM904GMMA28MMA_64x128x16_F32BF16BF16_SSILNSO_5MajorE0ELSQ_0ELNSO_7ScaleInE1ELSR_1EEEEEENS4_6LayoutINS5_IJNSA_ILi2EEESB_SB_EEENS5_IJSB_NSA_ILi0EEESX_EEEEENS5_IJNS4_10UnderscoreES10_S10_EEEEENS4_13SM90_TMA_LOADENS4_14ComposedLayoutINS4_7SwizzleILi3ELi4ELi3EEENS4_18smem_ptr_flag_bitsILi16EEENSU_INS5_IJNSA_ILi8EEESH_EEENS5_IJSH_SB_EEEEEEEvNS4_8identityES13_S1D_vS1E_EENS_8epilogue10collective18CollectiveEpilogueINS1G_22Sm90TmaWarpSpecializedILi4ELi2ELi16ELb1ELb0EEEJSI_NS5_IJSG_NSA_ILi32EEEEEESJ_SK_SJ_SK_NS1G_6fusion15FusionCallbacksIS1K_NS1N_13LinCombEltActINS1G_6thread4ReLuESJ_fSJ_fLNS_15FloatRoundStyleE2EEESI_S1M_JEEES13_NS14_INS15_ILi2ELi4ELi3EEES18_NSU_INS5_IJS19_S1L_EEENS5_IJS1L_SB_EEEEEEENS4_17SM75_U32x4_LDSM_NENS4_14SM90_TMA_STOREES1Z_NS4_17SM90_U32x4_STSM_NENS4_9Copy_AtomIJS22_NS_6half_tEEEEvEEEvvEEEEvNT_6ParamsE)
        /*0720*/ 	.short	0x0210
        /*0722*/ 	.short	0x0770


	//----- nvinfo : EIATTR_SW_WAR
	.align		4
.L_46:
        /*0724*/ 	.byte	0x04, 0x36
        /*0726*/ 	.short	(.L_48 - .L_47)
.L_47:
        /*0728*/ 	.word	0x00000008
.L_48:


//--------------------- .nv.callgraph             --------------------------
	.section	.nv.callgraph,"",@"SHT_CUDA_CALLGRAPH"
	.align	4
	.sectionentsize	8
	.align		4
        /*0000*/ 	.word	0x00000000
	.align		4
        /*0004*/ 	.word	0xffffffff
	.align		4
        /*0008*/ 	.word	index@(_ZN7cutlass13device_kernelINS_4gemm6kernel13GemmUniversalIN4cute5tupleIJiiiiEEENS1_10collective13CollectiveMmaINS1_34MainloopSm90TmaGmmaWarpSpecializedILi4ENS5_IJNS4_1CILi1EEESB_SB_EEENS1_35KernelTmaWarpSpecializedCooperativeEEENS5_IJNSA_ILi256EEENSA_ILi128EEENSA_ILi64EEEEEENS_10bfloat16_tENS5_IJlSB_lEEESJ_SK_NS4_8TiledMMAINS4_8MMA_AtomIJNS4_4SM904GMMA28MMA_64x128x16_F32BF16BF16_SSILNSO_5MajorE0ELSQ_0ELNSO_7ScaleInE1ELSR_1EEEEEENS4_6LayoutINS5_IJNSA_ILi2EEESB_SB_EEENS5_IJSB_NSA_ILi0EEESX_EEEEENS5_IJNS4_10UnderscoreES10_S10_EEEEENS4_13SM90_TMA_LOADENS4_14ComposedLayoutINS4_7SwizzleILi3ELi4ELi3EEENS4_18smem_ptr_flag_bitsILi16EEENSU_INS5_IJNSA_ILi8EEESH_EEENS5_IJSH_SB_EEEEEEEvNS4_8identityES13_S1D_vS1E_EENS_8epilogue10collective18CollectiveEpilogueINS1G_22Sm90TmaWarpSpecializedILi4ELi2ELi16ELb1ELb0EEEJSI_NS5_IJSG_NSA_ILi32EEEEEESJ_SK_SJ_SK_NS1G_6fusion15FusionCallbacksIS1K_NS1N_13LinCombEltActINS1G_6thread4ReLuESJ_fSJ_fLNS_15FloatRoundStyleE2EEESI_S1M_JEEES13_NS14_INS15_ILi2ELi4ELi3EEES18_NSU_INS5_IJS19_S1L_EEENS5_IJS1L_SB_EEEEEEENS4_17SM75_U32x4_LDSM_NENS4_14SM90_TMA_STOREES1Z_NS4_17SM90_U32x4_STSM_NENS4_9Copy_AtomIJS22_NS_6half_tEEEEvEEEvvEEEEvNT_6ParamsE)
	.align		4
        /*000c*/ 	.word	index@(__assertfail)
	.align		4
        /*0010*/ 	.word	0x00000000
	.align		4
        /*0014*/ 	.word	0xfffffffe
	.align		4
        /*0018*/ 	.word	0x00000000
	.align		4
        /*001c*/ 	.word	0xfffffffd
	.align		4
        /*0020*/ 	.word	0x00000000
	.align		4
        /*0024*/ 	.word	0xfffffffc


//--------------------- .nv.constant4             --------------------------
	.section	.nv.constant4,"a",@progbits
	.align	8
	.align		8
.nv.constant4:
        /*0000*/ 	.dword	__assertfail
	.align		8
        /*0008*/ 	.dword	__unnamed_1
	.align		8
        /*0010*/ 	.dword	__unnamed_2
	.align		8
        /*0018*/ 	.dword	_ZN39_INTERNAL_054d1b85_4_k_cu_93845855_27914cuda3std3__45__cpo5beginE
	.align		8
        /*0020*/ 	.dword	_ZN39_INTERNAL_054d1b85_4_k_cu_93845855_27914cuda3std3__45__cpo3endE
	.align		8
        /*0028*/ 	.dword	_ZN39_INTERNAL_054d1b85_4_k_cu_93845855_27914cuda3std3__45__cpo6cbeginE
	.align		8
        /*0030*/ 	.dword	_ZN39_INTERNAL_054d1b85_4_k_cu_93845855_27914cuda3std3__45__cpo4cendE
	.align		8
        /*0038*/ 	.dword	_ZN39_INTERNAL_054d1b85_4_k_cu_93845855_27914cuda3std3__441_GLOBAL__N__054d1b85_4_k_cu_93845855_27916ignoreE
	.align		8
        /*0040*/ 	.dword	_ZN39_INTERNAL_054d1b85_4_k_cu_93845855_27914cuda3std3__419piecewise_constructE
	.align		8
        /*0048*/ 	.dword	_ZN39_INTERNAL_054d1b85_4_k_cu_93845855_27914cuda3std3__48in_placeE
	.align		8
        /*0050*/ 	.dword	_ZN39_INTERNAL_054d1b85_4_k_cu_93845855_27914cuda3std6ranges3__45__cpo4swapE
	.align		8
        /*0058*/ 	.dword	_ZN39_INTERNAL_054d1b85_4_k_cu_93845855_27914cuda3std6ranges3__45__cpo9iter_moveE
	.align		8
        /*0060*/ 	.dword	_ZN39_INTERNAL_054d1b85_4_k_cu_93845855_27914cute7productE
	.align		8
        /*0068*/ 	.dword	_ZN39_INTERNAL_054d1b85_4_k_cu_93845855_27914cute1_E
	.align		8
        /*0070*/ 	.dword	$str$22
	.align		8
        /*0078*/ 	.dword	$str$23
	.align		8
        /*0080*/ 	.dword	$str$26
	.align		8
        /*0088*/ 	.dword	$str$27


//--------------------- .text._ZN7cutlass13device_kernelINS_4gemm6kernel13GemmUniversalIN4cute5tupleIJiiiiEEENS1_10collective13CollectiveMmaINS1_34MainloopSm90TmaGmmaWarpSpecializedILi4ENS5_IJNS4_1CILi1EEESB_SB_EEENS1_35KernelTmaWarpSpecializedCooperativeEEENS5_IJNSA_ILi256EEENSA_ILi128EEENSA_ILi64EEEEEENS_10bfloat16_tENS5_IJlSB_lEEESJ_SK_NS4_8TiledMMAINS4_8MMA_AtomIJNS4_4SM904GMMA28MMA_64x128x16_F32BF16BF16_SSILNSO_5MajorE0ELSQ_0ELNSO_7ScaleInE1ELSR_1EEEEEENS4_6LayoutINS5_IJNSA_ILi2EEESB_SB_EEENS5_IJSB_NSA_ILi0EEESX_EEEEENS5_IJNS4_10UnderscoreES10_S10_EEEEENS4_13SM90_TMA_LOADENS4_14ComposedLayoutINS4_7SwizzleILi3ELi4ELi3EEENS4_18smem_ptr_flag_bitsILi16EEENSU_INS5_IJNSA_ILi8EEESH_EEENS5_IJSH_SB_EEEEEEEvNS4_8identityES13_S1D_vS1E_EENS_8epilogue10collective18CollectiveEpilogueINS1G_22Sm90TmaWarpSpecializedILi4ELi2ELi16ELb1ELb0EEEJSI_NS5_IJSG_NSA_ILi32EEEEEESJ_SK_SJ_SK_NS1G_6fusion15FusionCallbacksIS1K_NS1N_13LinCombEltActINS1G_6thread4ReLuESJ_fSJ_fLNS_15FloatRoundStyleE2EEESI_S1M_JEEES13_NS14_INS15_ILi2ELi4ELi3EEES18_NSU_INS5_IJS19_S1L_EEENS5_IJS1L_SB_EEEEEEENS4_17SM75_U32x4_LDSM_NENS4_14SM90_TMA_STOREES1Z_NS4_17SM90_U32x4_STSM_NENS4_9Copy_AtomIJS22_NS_6half_tEEEEvEEEvvEEEEvNT_6ParamsE --------------------------
	.section	.text._ZN7cutlass13device_kernelINS_4gemm6kernel13GemmUniversalIN4cute5tupleIJiiiiEEENS1_10collective13CollectiveMmaINS1_34MainloopSm90TmaGmmaWarpSpecializedILi4ENS5_IJNS4_1CILi1EEESB_SB_EEENS1_35KernelTmaWarpSpecializedCooperativeEEENS5_IJNSA_ILi256EEENSA_ILi128EEENSA_ILi64EEEEEENS_10bfloat16_tENS5_IJlSB_lEEESJ_SK_NS4_8TiledMMAINS4_8MMA_AtomIJNS4_4SM904GMMA28MMA_64x128x16_F32BF16BF16_SSILNSO_5MajorE0ELSQ_0ELNSO_7ScaleInE1ELSR_1EEEEEENS4_6LayoutINS5_IJNSA_ILi2EEESB_SB_EEENS5_IJSB_NSA_ILi0EEESX_EEEEENS5_IJNS4_10UnderscoreES10_S10_EEEEENS4_13SM90_TMA_LOADENS4_14ComposedLayoutINS4_7SwizzleILi3ELi4ELi3EEENS4_18smem_ptr_flag_bitsILi16EEENSU_INS5_IJNSA_ILi8EEESH_EEENS5_IJSH_SB_EEEEEEEvNS4_8identityES13_S1D_vS1E_EENS_8epilogue10collective18CollectiveEpilogueINS1G_22Sm90TmaWarpSpecializedILi4ELi2ELi16ELb1ELb0EEEJSI_NS5_IJSG_NSA_ILi32EEEEEESJ_SK_SJ_SK_NS1G_6fusion15FusionCallbacksIS1K_NS1N_13LinCombEltActINS1G_6thread4ReLuESJ_fSJ_fLNS_15FloatRoundStyleE2EEESI_S1M_JEEES13_NS14_INS15_ILi2ELi4ELi3EEES18_NSU_INS5_IJS19_S1L_EEENS5_IJS1L_SB_EEEEEEENS4_17SM75_U32x4_LDSM_NENS4_14SM90_TMA_STOREES1Z_NS4_17SM90_U32x4_STSM_NENS4_9Copy_AtomIJS22_NS_6half_tEEEEvEEEvvEEEEvNT_6ParamsE,"ax",@progbits
	.align	128
.text._ZN7cutlass13device_kernelINS_4gemm6kernel13GemmUniversalIN4cute5tupleIJiiiiEEENS1_10collective13CollectiveMmaINS1_34MainloopSm90TmaGmmaWarpSpecializedILi4ENS5_IJNS4_1CILi1EEESB_SB_EEENS1_35KernelTmaWarpSpecializedCooperativeEEENS5_IJNSA_ILi256EEENSA_ILi128EEENSA_ILi64EEEEEENS_10bfloat16_tENS5_IJlSB_lEEESJ_SK_NS4_8TiledMMAINS4_8MMA_AtomIJNS4_4SM904GMMA28MMA_64x128x16_F32BF16BF16_SSILNSO_5MajorE0ELSQ_0ELNSO_7ScaleInE1ELSR_1EEEEEENS4_6LayoutINS5_IJNSA_ILi2EEESB_SB_EEENS5_IJSB_NSA_ILi0EEESX_EEEEENS5_IJNS4_10UnderscoreES10_S10_EEEEENS4_13SM90_TMA_LOADENS4_14ComposedLayoutINS4_7SwizzleILi3ELi4ELi3EEENS4_18smem_ptr_flag_bitsILi16EEENSU_INS5_IJNSA_ILi8EEESH_EEENS5_IJSH_SB_EEEEEEEvNS4_8identityES13_S1D_vS1E_EENS_8epilogue10collective18CollectiveEpilogueINS1G_22Sm90TmaWarpSpecializedILi4ELi2ELi16ELb1ELb0EEEJSI_NS5_IJSG_NSA_ILi32EEEEEESJ_SK_SJ_SK_NS1G_6fusion15FusionCallbacksIS1K_NS1N_13LinCombEltActINS1G_6thread4ReLuESJ_fSJ_fLNS_15FloatRoundStyleE2EEESI_S1M_JEEES13_NS14_INS15_ILi2ELi4ELi3EEES18_NSU_INS5_IJS19_S1L_EEENS5_IJS1L_SB_EEEEEEENS4_17SM75_U32x4_LDSM_NENS4_14SM90_TMA_STOREES1Z_NS4_17SM90_U32x4_STSM_NENS4_9Copy_AtomIJS22_NS_6half_tEEEEvEEEvvEEEEvNT_6ParamsE:
        .type           _ZN7cutlass13device_kernelINS_4gemm6kernel13GemmUniversalIN4cute5tupleIJiiiiEEENS1_10collective13CollectiveMmaINS1_34MainloopSm90TmaGmmaWarpSpecializedILi4ENS5_IJNS4_1CILi1EEESB_SB_EEENS1_35KernelTmaWarpSpecializedCooperativeEEENS5_IJNSA_ILi256EEENSA_ILi128EEENSA_ILi64EEEEEENS_10bfloat16_tENS5_IJlSB_lEEESJ_SK_NS4_8TiledMMAINS4_8MMA_AtomIJNS4_4SM904GMMA28MMA_64x128x16_F32BF16BF16_SSILNSO_5MajorE0ELSQ_0ELNSO_7ScaleInE1ELSR_1EEEEEENS4_6LayoutINS5_IJNSA_ILi2EEESB_SB_EEENS5_IJSB_NSA_ILi0EEESX_EEEEENS5_IJNS4_10UnderscoreES10_S10_EEEEENS4_13SM90_TMA_LOADENS4_14ComposedLayoutINS4_7SwizzleILi3ELi4ELi3EEENS4_18smem_ptr_flag_bitsILi16EEENSU_INS5_IJNSA_ILi8EEESH_EEENS5_IJSH_SB_EEEEEEEvNS4_8identityES13_S1D_vS1E_EENS_8epilogue10collective18CollectiveEpilogueINS1G_22Sm90TmaWarpSpecializedILi4ELi2ELi16ELb1ELb0EEEJSI_NS5_IJSG_NSA_ILi32EEEEEESJ_SK_SJ_SK_NS1G_6fusion15FusionCallbacksIS1K_NS1N_13LinCombEltActINS1G_6thread4ReLuESJ_fSJ_fLNS_15FloatRoundStyleE2EEESI_S1M_JEEES13_NS14_INS15_ILi2ELi4ELi3EEES18_NSU_INS5_IJS19_S1L_EEENS5_IJS1L_SB_EEEEEEENS4_17SM75_U32x4_LDSM_NENS4_14SM90_TMA_STOREES1Z_NS4_17SM90_U32x4_STSM_NENS4_9Copy_AtomIJS22_NS_6half_tEEEEvEEEvvEEEEvNT_6ParamsE,@function
        .size           _ZN7cutlass13device_kernelINS_4gemm6kernel13GemmUniversalIN4cute5tupleIJiiiiEEENS1_10collective13CollectiveMmaINS1_34MainloopSm90TmaGmmaWarpSpecializedILi4ENS5_IJNS4_1CILi1EEESB_SB_EEENS1_35KernelTmaWarpSpecializedCooperativeEEENS5_IJNSA_ILi256EEENSA_ILi128EEENSA_ILi64EEEEEENS_10bfloat16_tENS5_IJlSB_lEEESJ_SK_NS4_8TiledMMAINS4_8MMA_AtomIJNS4_4SM904GMMA28MMA_64x128x16_F32BF16BF16_SSILNSO_5MajorE0ELSQ_0ELNSO_7ScaleInE1ELSR_1EEEEEENS4_6LayoutINS5_IJNSA_ILi2EEESB_SB_EEENS5_IJSB_NSA_ILi0EEESX_EEEEENS5_IJNS4_10UnderscoreES10_S10_EEEEENS4_13SM90_TMA_LOADENS4_14ComposedLayoutINS4_7SwizzleILi3ELi4ELi3EEENS4_18smem_ptr_flag_bitsILi16EEENSU_INS5_IJNSA_ILi8EEESH_EEENS5_IJSH_SB_EEEEEEEvNS4_8identityES13_S1D_vS1E_EENS_8epilogue10collective18CollectiveEpilogueINS1G_22Sm90TmaWarpSpecializedILi4ELi2ELi16ELb1ELb0EEEJSI_NS5_IJSG_NSA_ILi32EEEEEESJ_SK_SJ_SK_NS1G_6fusion15FusionCallbacksIS1K_NS1N_13LinCombEltActINS1G_6thread4ReLuESJ_fSJ_fLNS_15FloatRoundStyleE2EEESI_S1M_JEEES13_NS14_INS15_ILi2ELi4ELi3EEES18_NSU_INS5_IJS19_S1L_EEENS5_IJS1L_SB_EEEEEEENS4_17SM75_U32x4_LDSM_NENS4_14SM90_TMA_STOREES1Z_NS4_17SM90_U32x4_STSM_NENS4_9Copy_AtomIJS22_NS_6half_tEEEEvEEEvvEEEEvNT_6ParamsE,(.L_x_263 - _ZN7cutlass13device_kernelINS_4gemm6kernel13GemmUniversalIN4cute5tupleIJiiiiEEENS1_10collective13CollectiveMmaINS1_34MainloopSm90TmaGmmaWarpSpecializedILi4ENS5_IJNS4_1CILi1EEESB_SB_EEENS1_35KernelTmaWarpSpecializedCooperativeEEENS5_IJNSA_ILi256EEENSA_ILi128EEENSA_ILi64EEEEEENS_10bfloat16_tENS5_IJlSB_lEEESJ_SK_NS4_8TiledMMAINS4_8MMA_AtomIJNS4_4SM904GMMA28MMA_64x128x16_F32BF16BF16_SSILNSO_5MajorE0ELSQ_0ELNSO_7ScaleInE1ELSR_1EEEEEENS4_6LayoutINS5_IJNSA_ILi2EEESB_SB_EEENS5_IJSB_NSA_ILi0EEESX_EEEEENS5_IJNS4_10UnderscoreES10_S10_EEEEENS4_13SM90_TMA_LOADENS4_14ComposedLayoutINS4_7SwizzleILi3ELi4ELi3EEENS4_18smem_ptr_flag_bitsILi16EEENSU_INS5_IJNSA_ILi8EEESH_EEENS5_IJSH_SB_EEEEEEEvNS4_8identityES13_S1D_vS1E_EENS_8epilogue10collective18CollectiveEpilogueINS1G_22Sm90TmaWarpSpecializedILi4ELi2ELi16ELb1ELb0EEEJSI_NS5_IJSG_NSA_ILi32EEEEEESJ_SK_SJ_SK_NS1G_6fusion15FusionCallbacksIS1K_NS1N_13LinCombEltActINS1G_6thread4ReLuESJ_fSJ_fLNS_15FloatRoundStyleE2EEESI_S1M_JEEES13_NS14_INS15_ILi2ELi4ELi3EEES18_NSU_INS5_IJS19_S1L_EEENS5_IJS1L_SB_EEEEEEENS4_17SM75_U32x4_LDSM_NENS4_14SM90_TMA_STOREES1Z_NS4_17SM90_U32x4_STSM_NENS4_9Copy_AtomIJS22_NS_6half_tEEEEvEEEvvEEEEvNT_6ParamsE)
        .other          _ZN7cutlass13device_kernelINS_4gemm6kernel13GemmUniversalIN4cute5tupleIJiiiiEEENS1_10collective13CollectiveMmaINS1_34MainloopSm90TmaGmmaWarpSpecializedILi4ENS5_IJNS4_1CILi1EEESB_SB_EEENS1_35KernelTmaWarpSpecializedCooperativeEEENS5_IJNSA_ILi256EEENSA_ILi128EEENSA_ILi64EEEEEENS_10bfloat16_tENS5_IJlSB_lEEESJ_SK_NS4_8TiledMMAINS4_8MMA_AtomIJNS4_4SM904GMMA28MMA_64x128x16_F32BF16BF16_SSILNSO_5MajorE0ELSQ_0ELNSO_7ScaleInE1ELSR_1EEEEEENS4_6LayoutINS5_IJNSA_ILi2EEESB_SB_EEENS5_IJSB_NSA_ILi0EEESX_EEEEENS5_IJNS4_10UnderscoreES10_S10_EEEEENS4_13SM90_TMA_LOADENS4_14ComposedLayoutINS4_7SwizzleILi3ELi4ELi3EEENS4_18smem_ptr_flag_bitsILi16EEENSU_INS5_IJNSA_ILi8EEESH_EEENS5_IJSH_SB_EEEEEEEvNS4_8identityES13_S1D_vS1E_EENS_8epilogue10collective18CollectiveEpilogueINS1G_22Sm90TmaWarpSpecializedILi4ELi2ELi16ELb1ELb0EEEJSI_NS5_IJSG_NSA_ILi32EEEEEESJ_SK_SJ_SK_NS1G_6fusion15FusionCallbacksIS1K_NS1N_13LinCombEltActINS1G_6thread4ReLuESJ_fSJ_fLNS_15FloatRoundStyleE2EEESI_S1M_JEEES13_NS14_INS15_ILi2ELi4ELi3EEES18_NSU_INS5_IJS19_S1L_EEENS5_IJS1L_SB_EEEEEEENS4_17SM75_U32x4_LDSM_NENS4_14SM90_TMA_STOREES1Z_NS4_17SM90_U32x4_STSM_NENS4_9Copy_AtomIJS22_NS_6half_tEEEEvEEEvvEEEEvNT_6ParamsE,@"STO_CUDA_ENTRY STV_DEFAULT"
_ZN7cutlass13device_kernelINS_4gemm6kernel13GemmUniversalIN4cute5tupleIJiiiiEEENS1_10collective13CollectiveMmaINS1_34MainloopSm90TmaGmmaWarpSpecializedILi4ENS5_IJNS4_1CILi1EEESB_SB_EEENS1_35KernelTmaWarpSpecializedCooperativeEEENS5_IJNSA_ILi256EEENSA_ILi128EEENSA_ILi64EEEEEENS_10bfloat16_tENS5_IJlSB_lEEESJ_SK_NS4_8TiledMMAINS4_8MMA_AtomIJNS4_4SM904GMMA28MMA_64x128x16_F32BF16BF16_SSILNSO_5MajorE0ELSQ_0ELNSO_7ScaleInE1ELSR_1EEEEEENS4_6LayoutINS5_IJNSA_ILi2EEESB_SB_EEENS5_IJSB_NSA_ILi0EEESX_EEEEENS5_IJNS4_10UnderscoreES10_S10_EEEEENS4_13SM90_TMA_LOADENS4_14ComposedLayoutINS4_7SwizzleILi3ELi4ELi3EEENS4_18smem_ptr_flag_bitsILi16EEENSU_INS5_IJNSA_ILi8EEESH_EEENS5_IJSH_SB_EEEEEEEvNS4_8identityES13_S1D_vS1E_EENS_8epilogue10collective18CollectiveEpilogueINS1G_22Sm90TmaWarpSpecializedILi4ELi2ELi16ELb1ELb0EEEJSI_NS5_IJSG_NSA_ILi32EEEEEESJ_SK_SJ_SK_NS1G_6fusion15FusionCallbacksIS1K_NS1N_13LinCombEltActINS1G_6thread4ReLuESJ_fSJ_fLNS_15FloatRoundStyleE2EEESI_S1M_JEEES13_NS14_INS15_ILi2ELi4ELi3EEES18_NSU_INS5_IJS19_S1L_EEENS5_IJS1L_SB_EEEEEEENS4_17SM75_U32x4_LDSM_NENS4_14SM90_TMA_STOREES1Z_NS4_17SM90_U32x4_STSM_NENS4_9Copy_AtomIJS22_NS_6half_tEEEEvEEEvvEEEEvNT_6ParamsE:
[----:B------:R-:W1:Y:S01]  /*0000*/  LDC R1, c[0x0][0x28] ;  /* 0x00000a00ff017b82 */ /* 0x000e620000000800 */
[----:B------:R-:W2:Y:S07]  /*0010*/  S2R R18, SR_TID.X ;  /* 0x0000000000127919 */ /* 0x000eae0000002100 */
[----:B------:R-:W3:Y:S01]  /*0020*/  LDC.64 R4, c[0x0][0x588] ;  /* 0x00016200ff047b82 */ /* 0x000ee20000000a00 */
[----:B------:R-:W-:Y:S01]  /*0030*/  ELECT P0, URZ, PT ;  /* 0x00000000003f782f */ /* 0x000fe20003800000 */
[----:B------:R-:W-:Y:S01]  /*0040*/  BSSY B0, `(.L_x_0) ;  /* 0x0000016000007945 */ /* 0x000fe20003800000 */
[----:B--2---:R-:W-:-:S02]  /*0050*/  SHF.R.U32.HI R6, RZ, 0x5, R18 ;  /* 0x00000005ff067819 */ /* 0x004fc40000011612 */
[----:B------:R-:W-:-:S03]  /*0060*/  SHF.R.U32.HI R2, RZ, 0x7, R18 ;  /* 0x00000007ff027819 */ /* 0x000fc60000011612 */
[----:B------:R-:W2:Y:S04]  /*0070*/  SHFL.IDX PT, R0, R6, RZ, 0x1f ;  /* 0x00001fff06007589 */ /* 0x000ea800000e0000 */
[----:B------:R4:W1:Y:S01]  /*0080*/  SHFL.IDX PT, R10, R2, RZ, 0x1f ;  /* 0x00001fff020a7589 */ /* 0x00086200000e0000 */
[----:B--2---:R-:W-:Y:S02]  /*0090*/  ISETP.NE.OR P0, PT, R0, RZ, !P0 ;  /* 0x000000ff0000720c */ /* 0x004fe40004705670 */
[----:B------:R-:W-:-:S11]  /*00a0*/  SHF.R.S32.HI R3, RZ, 0x1f, R0 ;  /* 0x0000001fff037819 */ /* 0x000fd60000011400 */
[----:B-1-34-:R-:W-:Y:S05]  /*00b0*/  @P0 BRA `(.L_x_1) ;  /* 0x0000000000380947 */ /* 0x01afea0003800000 */
[----:B------:R-:W-:Y:S02]  /*00c0*/  ULDC.64 UR4, c[0x0][0x198] ;  /* 0x0000660000047ab9 */ /* 0x000fe40000000a00 */
[----:B------:R-:W-:Y:S02]  /*00d0*/  UIADD3 UR6, UP0, UR4, 0xf0, URZ ;  /* 0x000000f004067890 */ /* 0x000fe4000ff1e03f */
[----:B------:R-:W-:Y:S02]  /*00e0*/  UIADD3 UR8, UP1, UR4, 0x1f0, URZ ;  /* 0x000001f004087890 */ /* 0x000fe4000ff3e03f */
[----:B------:R-:W-:Y:S02]  /*00f0*/  UIADD3 UR10, UP2, UR4, 0x3f0, URZ ;  /* 0x000003f0040a7890 */ /* 0x000fe4000ff5e03f */
[----:B------:R-:W-:Y:S02]  /*0100*/  UIADD3 UR4, UP3, UR4, 0x4f0, URZ ;  /* 0x000004f004047890 */ /* 0x000fe4000ff7e03f */
[----:B------:R-:W-:-:S02]  /*0110*/  UIADD3.X UR7, URZ, UR5, URZ, UP0, !UPT ;  /* 0x000000053f077290 */ /* 0x000fc400087fe43f */
[----:B------:R-:W-:Y:S02]  /*0120*/  UIADD3.X UR9, URZ, UR5, URZ, UP1, !UPT ;  /* 0x000000053f097290 */ /* 0x000fe40008ffe43f */
[----:B------:R-:W-:Y:S02]  /*0130*/  UIADD3.X UR11, URZ, UR5, URZ, UP2, !UPT ;  /* 0x000000053f0b7290 */ /* 0x000fe400097fe43f */
[----:B------:R-:W-:-:S03]  /*0140*/  UIADD3.X UR5, URZ, UR5, URZ, UP3, !UPT ;  /* 0x000000053f057290 */ /* 0x000fc60009ffe43f */
[----:B------:R1:W-:Y:S02]  /*0150*/  UTMACCTL.PF [UR6] ;  /* 0x00000000060079b9 */ /* 0x0003e40008040000 */
[----:B------:R1:W-:Y:S02]  /*0160*/  UTMACCTL.PF [UR8] ;  /* 0x00000000080079b9 */ /* 0x0003e40008040000 */
[----:B------:R1:W-:Y:S02]  /*0170*/  UTMACCTL.PF [UR10] ;  /* 0x000000000a0079b9 */ /* 0x0003e40008040000 */
[----:B------:R1:W-:Y:S02]  /*0180*/  UTMACCTL.PF [UR4] ;  /* 0x00000000040079b9 */ /* 0x0003e40008040000 */
[----:B-1----:R-:W-:Y:S01]  /*0190*/  NOP ;  /* 0x0000000000007918 */ /* 0x002fe20000000000 */
.L_x_1:
[----:B------:R-:W-:Y:S05]  /*01a0*/  BSYNC B0 ;  /* 0x0000000000007941 */ /* 0x000fea0003800000 */
.L_x_0:
[----:B------:R-:W-:Y:S01]  /*01b0*/  ULDC.64 UR4, c[0x0][0x590] ;  /* 0x0001640000047ab9 */ /* 0x000fe20000000a00 */
[----:B------:R-:W-:Y:S01]  /*01c0*/  LEA.HI R3, R3, R0, RZ, 0x2 ;  /* 0x0000000003037211 */ /* 0x000fe200078f10ff */
[----:B------:R-:W-:Y:S01]  /*01d0*/  ULDC.64 UR42, c[0x0][0x208] ;  /* 0x00008200002a7ab9 */ /* 0x000fe20000000a00 */
[----:B------:R-:W-:Y:S01]  /*01e0*/  ISETP.NE.U32.AND P2, PT, RZ, UR4, PT ;  /* 0x00000004ff007c0c */ /* 0x000fe2000bf45070 */
[----:B------:R-:W-:Y:S01]  /*01f0*/  IMAD.MOV.U32 R2, RZ, RZ, R4 ;  /* 0x000000ffff027224 */ /* 0x000fe200078e0004 */
[----:B------:R-:W-:Y:S02]  /*0200*/  LOP3.LUT R3, R3, 0xfffffffc, RZ, 0xc0, !PT ;  /* 0xfffffffc03037812 */ /* 0x000fe400078ec0ff */
[----:B------:R-:W-:Y:S02]  /*0210*/  ISETP.NE.AND.EX P3, PT, RZ, UR5, PT, P2 ;  /* 0x00000005ff007c0c */ /* 0x000fe4000bf65320 */
[----:B------:R-:W-:Y:S01]  /*0220*/  PRMT R7, RZ, 0x7610, R7 ;  /* 0x00007610ff077816 */ /* 0x000fe20000000007 */
[----:B------:R-:W-:-:S02]  /*0230*/  IMAD.IADD R0, R0, 0x1, -R3 ;  /* 0x0000000100007824 */ /* 0x000fc400078e0a03 */
[----:B------:R-:W-:-:S08]  /*0240*/  IMAD.MOV.U32 R3, RZ, RZ, R5 ;  /* 0x000000ffff037224 */ /* 0x000fd000078e0005 */
[----:B------:R-:W-:Y:S05]  /*0250*/  @P3 BRA `(.L_x_2) ;  /* 0x0000000000303947 */ /* 0x000fea0003800000 */
[----:B------:R-:W-:Y:S02]  /*0260*/  ULDC.64 UR6, c[0x0][0x588] ;  /* 0x0001620000067ab9 */ /* 0x000fe40000000a00 */
[----:B------:R-:W-:-:S04]  /*0270*/  ISETP.NE.U32.AND P0, PT, RZ, UR6, PT ;  /* 0x00000006ff007c0c */ /* 0x000fc8000bf05070 */
[----:B------:R-:W-:-:S13]  /*0280*/  ISETP.NE.AND.EX P0, PT, RZ, UR7, PT, P0 ;  /* 0x00000007ff007c0c */ /* 0x000fda000bf05300 */
[----:B------:R-:W-:Y:S05]  /*0290*/  @!P0 BRA `(.L_x_3) ;  /* 0x0000000000108947 */ /* 0x000fea0003800000 */
[----:B------:R-:W2:Y:S02]  /*02a0*/  LDG.E R7, desc[UR42][R2.64] ;  /* 0x0000002a02077981 */ /* 0x000ea4000c1e1900 */
[----:B--2---:R-:W-:Y:S01]  /*02b0*/  FSETP.NEU.AND P1, PT, R7, RZ, PT ;  /* 0x000000ff0700720b */ /* 0x004fe20003f2d000 */
[----:B------:R-:W-:Y:S01]  /*02c0*/  IMAD.MOV.U32 R7, RZ, RZ, 0x1 ;  /* 0x00000001ff077424 */ /* 0x000fe200078e00ff */
[----:B------:R-:W-:Y:S11]  /*02d0*/  BRA `(.L_x_2) ;  /* 0x0000000000107947 */ /* 0x000ff60003800000 */
.L_x_3:
[----:B------:R-:W-:Y:S01]  /*02e0*/  ULDC UR6, c[0x0][0x580] ;  /* 0x0001600000067ab9 */ /* 0x000fe20000000800 */
[----:B------:R-:W-:Y:S01]  /*02f0*/  IMAD.MOV.U32 R7, RZ, RZ, 0x1 ;  /* 0x00000001ff077424 */ /* 0x000fe200078e00ff */
[----:B------:R-:W-:Y:S02]  /*0300*/  FSETP.NEU.AND P1, PT, RZ, UR6, PT ;  /* 0x00000006ff007c0b */ /* 0x000fe4000bf2d000 */
[----:B------:R-:W-:-:S11]  /*0310*/  CS2R R2, SRZ ;  /* 0x0000000000027805 */ /* 0x000fd6000001ff00 */
.L_x_2:
[----:B------:R-:W-:Y:S02]  /*0320*/  ISETP.NE.U32.AND P4, PT, R2, RZ, PT ;  /* 0x000000ff0200720c */ /* 0x000fe40003f85070 */
[----:B------:R-:W-:Y:S02]  /*0330*/  ISETP.NE.AND.EX P5, PT, RZ, UR5, PT, P2 ;  /* 0x00000005ff007c0c */ /* 0x000fe4000bfa5320 */
[----:B------:R-:W-:Y:S02]  /*0340*/  ISETP.NE.AND.EX P2, PT, R3, RZ, PT, P4 ;  /* 0x000000ff0300720c */ /* 0x000fe40003f45340 */
[----:B------:R-:W-:-:S11]  /*0350*/  PLOP3.LUT P0, PT, PT, PT, PT, 0x8, 0x0 ;  /* 0x000000000000781c */ /* 0x000fd60003f0e170 */
[----:B------:R-:W-:Y:S05]  /*0360*/  @P2 BRA P5, `(.L_x_4) ;  /* 0x0000000000342947 */ /* 0x000fea0002800000 */
[----:B------:R-:W-:-:S04]  /*0370*/  ISETP.NE.U32.AND P0, PT, RZ, UR4, PT ;  /* 0x00000004ff007c0c */ /* 0x000fc8000bf05070 */
[----:B------:R-:W-:-:S13]  /*0380*/  ISETP.NE.AND.EX P0, PT, RZ, UR5, PT, P0 ;  /* 0x00000005ff007c0c */ /* 0x000fda000bf05300 */
[----:B------:R-:W-:Y:S05]  /*0390*/  @!P0 BRA `(.L_x_5) ;  /* 0x0000000000248947 */ /* 0x000fea0003800000 */
[----:B------:R-:W-:Y:S02]  /*03a0*/  PRMT R7, R7, 0x9910, RZ ;  /* 0x0000991007077816 */ /* 0x000fe400000000ff */
[----:B------:R-:W-:Y:S02]  /*03b0*/  ISETP.NE.U32.AND P0, PT, R2, RZ, PT ;  /* 0x000000ff0200720c */ /* 0x000fe40003f05070 */
[----:B------:R-:W-:Y:S02]  /*03c0*/  ISETP.NE.AND P2, PT, R7, RZ, PT ;  /* 0x000000ff0700720c */ /* 0x000fe40003f45270 */
[----:B------:R-:W-:Y:S02]  /*03d0*/  ISETP.NE.AND.EX P0, PT, R3, RZ, PT, P0 ;  /* 0x000000ff0300720c */ /* 0x000fe40003f05300 */
[----:B------:R-:W-:-:S09]  /*03e0*/  SEL R2, RZ, 0xffffffff, P1 ;  /* 0xffffffffff027807 */ /* 0x000fd20000800000 */
[----:B------:R-:W-:-:S04]  /*03f0*/  @!P2 SEL R2, RZ, 0xffffffff, P0 ;  /* 0xffffffffff02a807 */ /* 0x000fc80000000000 */
[----:B------:R-:W-:-:S04]  /*0400*/  LOP3.LUT R2, R2, 0x1, RZ, 0xc0, !PT ;  /* 0x0000000102027812 */ /* 0x000fc800078ec0ff */
[----:B------:R-:W-:Y:S01]  /*0410*/  ISETP.EQ.U32.AND P0, PT, R2, 0x1, PT ;  /* 0x000000010200780c */ /* 0x000fe20003f02070 */
[----:B------:R-:W-:-:S12]  /*0420*/  BRA `(.L_x_4) ;  /* 0x0000000000047947 */ /* 0x000fd80003800000 */
.L_x_5:
[----:B------:R-:W-:-:S13]  /*0430*/  PLOP3.LUT P0, PT, P1, PT, PT, 0x8, 0x0 ;  /* 0x000000000000781c */ /* 0x000fda0000f0e170 */
.L_x_4:
[----:B------:R-:W1:Y:S02]  /*0440*/  SHFL.IDX PT, R2, R6, RZ, 0x1f ;  /* 0x00001fff06027589 */ /* 0x000e6400000e0000 */
[----:B-1----:R-:W-:-:S13]  /*0450*/  ISETP.NE.AND P1, PT, R2, RZ, PT ;  /* 0x000000ff0200720c */ /* 0x002fda0003f25270 */
[----:B------:R-:W-:Y:S05]  /*0460*/  @P1 BRA `(.L_x_6) ;  /* 0x0000000000581947 */ /* 0x000fea0003800000 */
[----:B------:R-:W1:Y:S01]  /*0470*/  S2UR UR8, SR_CgaCtaId ;  /* 0x00000000000879c3 */ /* 0x000e620000008800 */
[----:B------:R-:W-:Y:S01]  /*0480*/  UMOV UR4, 0x400 ;  /* 0x0000040000047882 */ /* 0x000fe20000000000 */
[----:B------:R-:W-:Y:S01]  /*0490*/  UMOV UR5, 0x1 ;  /* 0x0000000100057882 */ /* 0x000fe20000000000 */
[----:B------:R-:W-:Y:S01]  /*04a0*/  UMOV UR6, 0x100 ;  /* 0x0000010000067882 */ /* 0x000fe20000000000 */
[----:B------:R-:W-:Y:S01]  /*04b0*/  ELECT P1, URZ, PT ;  /* 0x00000000003f782f */ /* 0x000fe20003820000 */
[----:B------:R-:W-:-:S04]  /*04c0*/  UIADD3 UR6, -UR6, 0x100000, URZ ;  /* 0x0010000006067890 */ /* 0x000fc8000fffe13f */
[----:B------:R-:W-:Y:S02]  /*04d0*/  USHF.L.U32 UR7, UR6, 0xb, URZ ;  /* 0x0000000b06077899 */ /* 0x000fe4000800063f */
[----:B------:R-:W-:Y:S02]  /*04e0*/  USHF.L.U32 UR6, UR6, 0x1, URZ ;  /* 0x0000000106067899 */ /* 0x000fe4000800063f */
[----:B-1----:R-:W-:Y:S02]  /*04f0*/  ULEA UR8, UR8, UR4, 0x18 ;  /* 0x0000000408087291 */ /* 0x002fe4000f8ec03f */
[----:B------:R-:W-:-:S04]  /*0500*/  UIADD3 UR4, -UR5, 0x100000, URZ ;  /* 0x0010000005047890 */ /* 0x000fc8000fffe13f */
[----:B------:R-:W-:Y:S02]  /*0510*/  USHF.L.U32 UR5, UR4, 0xb, URZ ;  /* 0x0000000b04057899 */ /* 0x000fe4000800063f */
[----:B------:R-:W-:Y:S01]  /*0520*/  USHF.L.U32 UR4, UR4, 0x1, URZ ;  /* 0x0000000104047899 */ /* 0x000fe2000800063f */
[----:B------:R-:W1:Y:S11]  /*0530*/  FENCE.VIEW.ASYNC.S ;  /* 0x00000000000073c6 */ /* 0x000e760000000000 */
[----:B-1----:R1:W2:Y:S01]  /*0540*/  SYNCS.EXCH.64 URZ, [UR8], UR4 ;  /* 0x00000004083f75b2 */ /* 0x0022a20008000100 */
[----:B------:R1:W3:Y:S01]  /*0550*/  SYNCS.EXCH.64 URZ, [UR8+0x20], UR6 ;  /* 0x00002006083f75b2 */ /* 0x0002e20008000100 */
[----:B------:R1:W4:Y:S01]  /*0560*/  SYNCS.EXCH.64 URZ, [UR8+0x8], UR4 ;  /* 0x00000804083f75b2 */ /* 0x0003220008000100 */
[----:B------:R1:W1:Y:S01]  /*0570*/  SYNCS.EXCH.64 URZ, [UR8+0x28], UR6 ;  /* 0x00002806083f75b2 */ /* 0x0002620008000100 */
[----:B------:R1:W1:Y:S01]  /*0580*/  SYNCS.EXCH.64 URZ, [UR8+0x10], UR4 ;  /* 0x00001004083f75b2 */ /* 0x0002620008000100 */
[----:B------:R1:W1:Y:S01]  /*0590*/  SYNCS.EXCH.64 URZ, [UR8+0x30], UR6 ;  /* 0x00003006083f75b2 */ /* 0x0002620008000100 */
[----:B------:R1:W1:Y:S01]  /*05a0*/  SYNCS.EXCH.64 URZ, [UR8+0x18], UR4 ;  /* 0x00001804083f75b2 */ /* 0x0002620008000100 */
[----:B------:R1:W1:Y:S01]  /*05b0*/  SYNCS.EXCH.64 URZ, [UR8+0x38], UR6 ;  /* 0x00003806083f75b2 */ /* 0x0002620008000100 */
[----:B------:R-:W-:Y:S01]  /*05c0*/  NOP ;  /* 0x0000000000007918 */ /* 0x000fe20000000000 */
.L_x_6:
[----:B------:R-:W5:Y:S01]  /*05d0*/  SHFL.IDX PT, R3, R6, RZ, 0x1f ;  /* 0x00001fff06037589 */ /* 0x000f6200000e0000 */
[----:B------:R-:W1:Y:S01]  /*05e0*/  LDC R2, c[0x0][0x904] ;  /* 0x00024100ff027b82 */ /* 0x000e620000000800 */
[----:B------:R-:W-:Y:S01]  /*05f0*/  NOP ;  /* 0x0000000000007918 */ /* 0x000fe20000000000 */
[----:B-----5:R-:W-:-:S13]  /*0600*/  ISETP.NE.AND P1, PT, R3, RZ, PT ;  /* 0x000000ff0300720c */ /* 0x020fda0003f25270 */
[----:B------:R-:W-:Y:S05]  /*0610*/  @P1 BRA `(.L_x_7) ;  /* 0x0000000000581947 */ /* 0x000fea0003800000 */
[----:B-1----:R-:W1:Y:S01]  /*0620*/  S2UR UR5, SR_CgaCtaId ;  /* 0x00000000000579c3 */ /* 0x002e620000008800 */
[----:B------:R-:W-:Y:S01]  /*0630*/  UMOV UR4, 0x400 ;  /* 0x0000040000047882 */ /* 0x000fe20000000000 */
[----:B------:R-:W-:Y:S01]  /*0640*/  UMOV UR6, 0x20 ;  /* 0x0000002000067882 */ /* 0x000fe20000000000 */
[----:B------:R-:W-:Y:S01]  /*0650*/  UMOV UR7, 0x100 ;  /* 0x0000010000077882 */ /* 0x000fe20000000000 */
[----:B------:R-:W-:Y:S01]  /*0660*/  ELECT P1, URZ, PT ;  /* 0x00000000003f782f */ /* 0x000fe20003820000 */
[----:B-1----:R-:W-:Y:S02]  /*0670*/  ULEA UR8, UR5, UR4, 0x18 ;  /* 0x0000000405087291 */ /* 0x002fe4000f8ec03f */
[----:B------:R-:W-:-:S04]  /*0680*/  UIADD3 UR4, -UR6, 0x100000, URZ ;  /* 0x0010000006047890 */ /* 0x000fc8000fffe13f */
[----:B------:R-:W-:Y:S02]  /*0690*/  USHF.L.U32 UR5, UR4, 0xb, URZ ;  /* 0x0000000b04057899 */ /* 0x000fe4000800063f */
[----:B------:R-:W-:Y:S02]  /*06a0*/  USHF.L.U32 UR4, UR4, 0x1, URZ ;  /* 0x0000000104047899 */ /* 0x000fe4000800063f */
[----:B------:R-:W-:-:S04]  /*06b0*/  UIADD3 UR6, -UR7, 0x100000, URZ ;  /* 0x0010000007067890 */ /* 0x000fc8000fffe13f */
[----:B------:R-:W-:Y:S02]  /*06c0*/  USHF.L.U32 UR7, UR6, 0xb, URZ ;  /* 0x0000000b06077899 */ /* 0x000fe4000800063f */
[----:B------:R-:W-:Y:S01]  /*06d0*/  USHF.L.U32 UR6, UR6, 0x1, URZ ;  /* 0x0000000106067899 */ /* 0x000fe2000800063f */
[----:B------:R-:W1:Y:S03]  /*06e0*/  FENCE.VIEW.ASYNC.S ;  /* 0x00000000000073c6 */ /* 0x000e660000000000 */
[----:B-1----:R1:W1:Y:S08]  /*06f0*/  SYNCS.EXCH.64 URZ, [UR8+0x40], UR4 ;  /* 0x00004004083f75b2 */ /* 0x0022700008000100 */
[----:B------:R1:W1:Y:S01]  /*0700*/  SYNCS.EXCH.64 URZ, [UR8+0x60], UR6 ;  /* 0x00006006083f75b2 */ /* 0x0002620008000100 */
[----:B------:R1:W1:Y:S01]  /*0710*/  SYNCS.EXCH.64 URZ, [UR8+0x48], UR4 ;  /* 0x00004804083f75b2 */ /* 0x0002620008000100 */
[----:B------:R1:W1:Y:S01]  /*0720*/  SYNCS.EXCH.64 URZ, [UR8+0x68], UR6 ;  /* 0x00006806083f75b2 */ /* 0x0002620008000100 */
[----:B------:R1:W1:Y:S01]  /*0730*/  SYNCS.EXCH.64 URZ, [UR8+0x50], UR4 ;  /* 0x00005004083f75b2 */ /* 0x0002620008000100 */
[----:B------:R1:W1:Y:S01]  /*0740*/  SYNCS.EXCH.64 URZ, [UR8+0x70], UR6 ;  /* 0x00007006083f75b2 */ /* 0x0002620008000100 */
[----:B------:R1:W1:Y:S01]  /*0750*/  SYNCS.EXCH.64 URZ, [UR8+0x58], UR4 ;  /* 0x00005804083f75b2 */ /* 0x0002620008000100 */
[----:B------:R1:W1:Y:S01]  /*0760*/  SYNCS.EXCH.64 URZ, [UR8+0x78], UR6 ;  /* 0x00007806083f75b2 */ /* 0x0002620008000100 */
[----:B------:R-:W-:Y:S01]  /*0770*/  NOP ;  /* 0x0000000000007918 */ /* 0x000fe20000000000 */
.L_x_7:
[----:B------:R-:W5:Y:S01]  /*0780*/  SHFL.IDX PT, R6, R6, RZ, 0x1f ;  /* 0x00001fff06067589 */ /* 0x000f6200000e0000 */
[----:B------:R-:W-:Y:S01]  /*0790*/  ELECT P1, URZ, PT ;  /* 0x00000000003f782f */ /* 0x000fe20003820000 */
[----:B------:R-:W2:Y:S01]  /*07a0*/  S2UR UR37, SR_CgaCtaId ;  /* 0x00000000002579c3 */ /* 0x000ea20000008800 */
[----:B-1----:R-:W-:Y:S01]  /*07b0*/  ISETP.NE.AND P6, PT, R2, 0x1, PT ;  /* 0x000000010200780c */ /* 0x002fe20003fc5270 */
[----:B------:R-:W1:Y:S01]  /*07c0*/  S2R R3, SR_CTAID.Y ;  /* 0x0000000000037919 */ /* 0x000e620000002600 */
[----:B------:R-:W-:Y:S01]  /*07d0*/  UMOV UR4, 0x20 ;  /* 0x0000002000047882 */ /* 0x000fe20000000000 */
[----:B------:R-:W-:Y:S01]  /*07e0*/  ISETP.NE.AND P4, PT, R0, RZ, PT ;  /* 0x000000ff0000720c */ /* 0x000fe20003f85270 */
[----:B------:R-:W-:Y:S01]  /*07f0*/  NOP ;  /* 0x0000000000007918 */ /* 0x000fe20000000000 */
[----:B------:R-:W3:Y:S01]  /*0800*/  S2R R8, SR_CTAID.X ;  /* 0x0000000000087919 */ /* 0x000ee20000002500 */
[----:B------:R-:W-:Y:S01]  /*0810*/  P2R R7, PR, RZ, 0x40 ;  /* 0x00000040ff077803 */ /* 0x000fe20000000000 */
[----:B------:R-:W-:Y:S01]  /*0820*/  IMAD.MOV.U32 R9, RZ, RZ, RZ ;  /* 0x000000ffff097224 */ /* 0x000fe200078e00ff */
[----:B------:R-:W-:Y:S05]  /*0830*/  BSSY B6, `(.L_x_8) ;  /* 0x000092b000067945 */ /* 0x000fea0003800000 */
[----:B------:R-:W3:Y:S01]  /*0840*/  @P6 LDC R17, c[0x0][0x10] ;  /* 0x00000400ff116b82 */ /* 0x000ee20000000800 */
[----:B------:R-:W-:Y:S01]  /*0850*/  @P6 IMAD.MOV.U32 R7, RZ, RZ, RZ ;  /* 0x000000ffff076224 */ /* 0x000fe200078e00ff */
[----:B-----5:R-:W-:-:S06]  /*0860*/  ISETP.NE.OR P2, PT, R6, RZ, !P1 ;  /* 0x000000ff0600720c */ /* 0x020fcc0004f45670 */
[----:B------:R-:W5:Y:S01]  /*0870*/  @!P6 LDC R11, c[0x0][0xc] ;  /* 0x00000300ff0beb82 */ /* 0x000f620000000800 */
[----:B------:R-:W-:-:S04]  /*0880*/  ISETP.EQ.OR P1, PT, R0, 0x3, !P4 ;  /* 0x000000030000780c */ /* 0x000fc80006722670 */
[----:B------:R-:W-:-:S04]  /*0890*/  ISETP.EQ.AND P1, PT, R10, RZ, P1 ;  /* 0x000000ff0a00720c */ /* 0x000fc80000f22270 */
[----:B------:R-:W-:Y:S01]  /*08a0*/  SEL R22, RZ, 0x1, !P1 ;  /* 0x00000001ff167807 */ /* 0x000fe20004800000 */
[----:B-1----:R-:W-:Y:S01]  /*08b0*/  @P6 IMAD.MOV.U32 R6, RZ, RZ, R3 ;  /* 0x000000ffff066224 */ /* 0x002fe200078e0003 */
[----:B------:R-:W-:Y:S01]  /*08c0*/  VOTEU.ALL UP0, P2 ;  /* 0x00000000003f7886 */ /* 0x000fe20001000000 */
[----:B------:R-:W-:Y:S02]  /*08d0*/  VOTEU.ALL UP1, P2 ;  /* 0x00000000003f7886 */ /* 0x000fe40001020000 */
[----:B---3--:R-:W-:Y:S01]  /*08e0*/  @P6 IMAD.WIDE.U32 R16, R8, R17, R6 ;  /* 0x0000001108106225 */ /* 0x008fe200078e0006 */
[----:B------:R-:W-:Y:S01]  /*08f0*/  @P6 MOV R7, RZ ;  /* 0x000000ff00076202 */ /* 0x000fe20000000f00 */
[----:B------:R-:W-:Y:S01]  /*0900*/  @!UP0 UMOV UR6, 0x400 ;  /* 0x0000040000068882 */ /* 0x000fe20000000000 */
[----:B------:R-:W-:-:S04]  /*0910*/  @!UP0 UIADD3 UR4, -UR4, 0x100000, URZ ;  /* 0x0010000004048890 */ /* 0x000fc8000fffe13f */
[----:B------:R-:W-:Y:S02]  /*0920*/  @!UP0 USHF.L.U32 UR5, UR4, 0xb, URZ ;  /* 0x0000000b04058899 */ /* 0x000fe4000800063f */
[----:B------:R-:W-:Y:S02]  /*0930*/  @!UP0 USHF.L.U32 UR4, UR4, 0x1, URZ ;  /* 0x0000000104048899 */ /* 0x000fe4000800063f */
[----:B--2---:R-:W-:Y:S01]  /*0940*/  @!UP0 ULEA UR8, UR37, UR6, 0x18 ;  /* 0x0000000625088291 */ /* 0x004fe2000f8ec03f */
[----:B------:R-:W-:Y:S01]  /*0950*/  @P6 IMAD.IADD R17, R17, 0x1, R7 ;  /* 0x0000000111116824 */ /* 0x000fe200078e0207 */
[----:B------:R-:W-:Y:S01]  /*0960*/  VOTEU.ALL UP0, P2 ;  /* 0x00000000003f7886 */ /* 0x000fe20001000000 */
[C---:B------:R-:W-:Y:S01]  /*0970*/  ISETP.NE.AND P2, PT, R10.reuse, RZ, PT ;  /* 0x000000ff0a00720c */ /* 0x040fe20003f45270 */
[----:B------:R-:W-:Y:S01]  /*0980*/  ULDC UR6, c[0x0][0xc] ;  /* 0x0000030000067ab9 */ /* 0x000fe20000000800 */
[----:B------:R-:W-:Y:S01]  /*0990*/  ULDC UR7, c[0x0][0x10] ;  /* 0x0000040000077ab9 */ /* 0x000fe20000000800 */
[----:B------:R-:W-:Y:S01]  /*09a0*/  VIADD R10, R10, 0xffffffff ;  /* 0xffffffff0a0a7836 */ /* 0x000fe20000000000 */
[----:B------:R-:W-:Y:S01]  /*09b0*/  ISETP.EQ.AND P5, PT, R0, 0x2, !P2 ;  /* 0x000000020000780c */ /* 0x000fe200057a2270 */
[----:B-----5:R-:W-:-:S03]  /*09c0*/  @!P6 IMAD.WIDE.U32 R6, R11, R3, R8 ;  /* 0x000000030b06e225 */ /* 0x020fc600078e0008 */
[----:B------:R-:W-:Y:S01]  /*09d0*/  ISETP.GE.U32.AND P1, PT, R10, 0x2, PT ;  /* 0x000000020a00780c */ /* 0x000fe20003f26070 */
[----:B------:R-:W1:Y:S02]  /*09e0*/  FENCE.VIEW.ASYNC.S ;  /* 0x00000000000073c6 */ /* 0x000e640000000000 */
[----:B-1----:R-:W4:Y:S01]  /*09f0*/  @!UP0 SYNCS.EXCH.64 URZ, [UR8+0x80], UR4 ;  /* 0x00008004083f85b2 */ /* 0x002f220008000100 */
[----:B------:R-:W-:Y:S01]  /*0a00*/  SEL R19, RZ, 0x1, !P5 ;  /* 0x00000001ff137807 */ /* 0x000fe20006800000 */
[----:B------:R-:W-:Y:S01]  /*0a10*/  @!P6 IMAD.MOV.U32 R16, RZ, RZ, R6 ;  /* 0x000000ffff10e224 */ /* 0x000fe200078e0006 */
[----:B------:R-:W-:Y:S01]  /*0a20*/  SEL R22, R22, 0x2, P1 ;  /* 0x0000000216167807 */ /* 0x000fe20000800000 */
[----:B------:R-:W-:Y:S01]  /*0a30*/  @!P6 IMAD.MOV.U32 R17, RZ, RZ, R7 ;  /* 0x000000ffff11e224 */ /* 0x000fe200078e0007 */
[----:B------:R-:W-:Y:S01]  /*0a40*/  SEL R19, R19, 0x2, P1 ;  /* 0x0000000213137807 */ /* 0x000fe20000800000 */
[----:B------:R1:W4:Y:S01]  /*0a50*/  @!UP1 SYNCS.EXCH.64 URZ, [UR8+0x88], UR4 ;  /* 0x00008804083f95b2 */ /* 0x0003220008000100 */
[----:B------:R-:W-:Y:S01]  /*0a60*/  NOP ;  /* 0x0000000000007918 */ /* 0x000fe20000000000 */
[----:B-1----:R-:W-:-:S03]  /*0a70*/  UIMAD.WIDE.U32 UR4, UR6, UR7, URZ ;  /* 0x00000007060472a5 */ /* 0x002fc6000f8e003f */
[----:B------:R-:W-:Y:S02]  /*0a80*/  ULDC UR6, c[0x0][0x14] ;  /* 0x0000050000067ab9 */ /* 0x000fe40000000800 */
[----:B------:R-:W-:Y:S02]  /*0a90*/  UIMAD.WIDE.U32 UR40, UR4, UR6, URZ ;  /* 0x00000006042872a5 */ /* 0x000fe4000f8e003f */
[----:B------:R-:W-:-:S04]  /*0aa0*/  UIMAD UR38, UR5, UR6, URZ ;  /* 0x00000006052672a4 */ /* 0x000fc8000f8e023f */
[----:B------:R-:W-:Y:S01]  /*0ab0*/  UIADD3 UR38, UR41, UR38, URZ ;  /* 0x0000002629267290 */ /* 0x000fe2000fffe03f */
[----:B----4-:R-:W-:Y:S06]  /*0ac0*/  BAR.SYNC.DEFER_BLOCKING 0x0 ;  /* 0x0000000000007b1d */ /* 0x010fec0000010000 */
[----:B------:R-:W-:Y:S05]  /*0ad0*/  @!P2 BRA `(.L_x_9) ;  /* 0x000000600074a947 */ /* 0x000fea0003800000 */
[----:B------:R-:W-:-:S13]  /*0ae0*/  ISETP.GT.U32.AND P0, PT, R10, 0x1, PT ;  /* 0x000000010a00780c */ /* 0x000fda0003f04070 */
[----:B------:R-:W-:Y:S05]  /*0af0*/  @P0 BRA `(.L_x_10) ;  /* 0x0000008c00f80947 */ /* 0x000fea0003800000 */
[----:B------:R-:W-:Y:S01]  /*0b00*/  ULDC.64 UR4, c[0x0][0x8f8] ;  /* 0x00023e0000047ab9 */ /* 0x000fe20000000a00 */
[----:B------:R-:W-:Y:S01]  /*0b10*/  UMOV UR47, 0xffffffff ;  /* 0xffffffff002f7882 */ /* 0x000fe20000000000 */
[----:B------:R-:W-:Y:S01]  /*0b20*/  ISETP.GE.U32.AND P0, PT, R16, UR4, PT ;  /* 0x0000000410007c0c */ /* 0x000fe2000bf06070 */
[----:B------:R-:W-:Y:S01]  /*0b30*/  IMAD.MOV.U32 R23, RZ, RZ, -0x1 ;  /* 0xffffffffff177424 */ /* 0x000fe200078e00ff */
[----:B------:R-:W-:Y:S01]  /*0b40*/  PRMT R152, RZ, 0x7610, R152 ;  /* 0x00007610ff987816 */ /* 0x000fe20000000098 */
[----:B------:R-:W-:Y:S01]  /*0b50*/  IMAD.MOV.U32 R156, RZ, RZ, -0x1 ;  /* 0xffffffffff9c7424 */ /* 0x000fe200078e00ff */
[----:B------:R-:W-:Y:S02]  /*0b60*/  ISETP.GE.U32.AND.EX P0, PT, R17, UR5, PT, P0 ;  /* 0x0000000511007c0c */ /* 0x000fe4000bf06100 */
[----:B------:R-:W-:-:S11]  /*0b70*/  PRMT R0, RZ, 0x7610, R0 ;  /* 0x00007610ff007816 */ /* 0x000fd60000000000 */
[----:B------:R-:W-:Y:S05]  /*0b80*/  @P0 BRA `(.L_x_11) ;  /* 0x0000000400600947 */ /* 0x000fea0003800000 */
[----:B------:R-:W1:Y:S01]  /*0b90*/  LDC.64 R14, c[0x0][0x8d0] ;  /* 0x00023400ff0e7b82 */ /* 0x000e620000000a00 */
[----:B------:R-:W-:Y:S01]  /*0ba0*/  MOV R4, R16 ;  /* 0x0000001000047202 */ /* 0x000fe20000000f00 */
[----:B------:R-:W-:-:S06]  /*0bb0*/  IMAD.MOV.U32 R5, RZ, RZ, R17 ;  /* 0x000000ffff057224 */ /* 0x000fcc00078e0011 */
[----:B------:R-:W2:Y:S08]  /*0bc0*/  LDC R0, c[0x0][0x8d8] ;  /* 0x00023600ff007b82 */ /* 0x000eb00000000800 */
[----:B------:R-:W3:Y:S01]  /*0bd0*/  LDC.64 R20, c[0x0][0x8c8] ;  /* 0x00023200ff147b82 */ /* 0x000ee20000000a00 */
[----:B-1----:R-:W-:-:S04]  /*0be0*/  ISETP.NE.U32.AND P0, PT, R14, RZ, PT ;  /* 0x000000ff0e00720c */ /* 0x002fc80003f05070 */
[----:B------:R-:W-:-:S13]  /*0bf0*/  ISETP.NE.AND.EX P0, PT, R15, RZ, PT, P0 ;  /* 0x000000ff0f00720c */ /* 0x000fda0003f05300 */
[----:B--23--:R-:W-:Y:S05]  /*0c00*/  @!P0 BRA `(.L_x_12) ;  /* 0x0000000000288947 */ /* 0x00cfea0003800000 */
[----:B------:R-:W1:Y:S02]  /*0c10*/  LDC R11, c[0x0][0x8dc] ;  /* 0x00023700ff0b7b82 */ /* 0x000e640000000800 */
[----:B-1----:R-:W-:-:S05]  /*0c20*/  IADD3 R11, P0, R16, R11, RZ ;  /* 0x0000000b100b7210 */ /* 0x002fca0007f1e0ff */
[----:B------:R-:W-:-:S04]  /*0c30*/  IMAD.X R13, RZ, RZ, R17, P0 ;  /* 0x000000ffff0d7224 */ /* 0x000fc800000e0611 */
[----:B------:R-:W-:-:S04]  /*0c40*/  IMAD.WIDE.U32 R4, R13, R14, RZ ;  /* 0x0000000e0d047225 */ /* 0x000fc800078e00ff */
[----:B------:R-:W-:-:S04]  /*0c50*/  IMAD.WIDE.U32 R6, P0, R11, R15, R4 ;  /* 0x0000000f0b067225 */ /* 0x000fc80007800004 */
[----:B------:R-:W-:-:S04]  /*0c60*/  IMAD.WIDE.U32 R4, R11, R14, RZ ;  /* 0x0000000e0b047225 */ /* 0x000fc800078e00ff */
[----:B------:R-:W-:Y:S01]  /*0c70*/  IMAD.X R11, RZ, RZ, RZ, P0 ;  /* 0x000000ffff0b7224 */ /* 0x000fe200000e06ff */
[----:B------:R-:W-:Y:S01]  /*0c80*/  IADD3 RZ, P0, R5, R6, RZ ;  /* 0x0000000605ff7210 */ /* 0x000fe20007f1e0ff */
[----:B------:R-:W-:-:S04]  /*0c90*/  IMAD.MOV.U32 R10, RZ, RZ, R7 ;  /* 0x000000ffff0a7224 */ /* 0x000fc800078e0007 */
[----:B------:R-:W-:-:S08]  /*0ca0*/  IMAD.WIDE.U32.X R4, R13, R15, R10, P0 ;  /* 0x0000000f0d047225 */ /* 0x000fd000000e040a */
.L_x_12:
[-CC-:B------:R-:W-:Y:S01]  /*0cb0*/  SHF.R.U64 R25, R4, R0.reuse, R5.reuse ;  /* 0x0000000004197219 */ /* 0x180fe20000001205 */
[----:B------:R-:W1:Y:S01]  /*0cc0*/  LDC.64 R26, c[0x0][0x8e8] ;  /* 0x00023a00ff1a7b82 */ /* 0x000e620000000a00 */
[----:B------:R-:W-:Y:S01]  /*0cd0*/  SHF.R.U32.HI R4, RZ, R0, R5 ;  /* 0x00000000ff047219 */ /* 0x000fe20000011605 */
[----:B------:R-:W-:Y:S01]  /*0ce0*/  ULDC UR4, c[0x0][0x150] ;  /* 0x0000540000047ab9 */ /* 0x000fe20000000800 */
[----:B------:R-:W-:Y:S02]  /*0cf0*/  IADD3 R9, P0, RZ, -R25, RZ ;  /* 0x80000019ff097210 */ /* 0x000fe40007f1e0ff */
[----:B------:R-:W-:-:S03]  /*0d00*/  I2FP.F32.U32 R0, R8 ;  /* 0x0000000800007245 */ /* 0x000fc60000201000 */
[----:B------:R-:W2:Y:S01]  /*0d10*/  LDC R10, c[0x0][0x8c0] ;  /* 0x00023000ff0a7b82 */ /* 0x000ea20000000800 */
[----:B------:R-:W-:Y:S02]  /*0d20*/  IMAD.X R11, RZ, RZ, ~R4, P0 ;  /* 0x000000ffff0b7224 */ /* 0x000fe400000e0e04 */
[----:B------:R-:W-:Y:S01]  /*0d30*/  FMUL R0, R0, UR4 ;  /* 0x0000000400007c20 */ /* 0x000fe20008400000 */
[----:B------:R-:W-:Y:S01]  /*0d40*/  IMAD.WIDE.U32 R4, R9, R20, R16 ;  /* 0x0000001409047225 */ /* 0x000fe200078e0010 */
[----:B------:R-:W-:-:S03]  /*0d50*/  ULDC UR4, c[0x0][0x154] ;  /* 0x0000550000047ab9 */ /* 0x000fc60000000800 */
[----:B------:R-:W-:Y:S01]  /*0d60*/  IMAD R6, R11, R20, RZ ;  /* 0x000000140b067224 */ /* 0x000fe200078e02ff */
[----:B------:R-:W3:Y:S01]  /*0d70*/  LDC R7, c[0x0][0x144] ;  /* 0x00005100ff077b82 */ /* 0x000ee20000000800 */
[----:B------:R-:W4:Y:S02]  /*0d80*/  F2I.U32.TRUNC.NTZ R0, R0 ;  /* 0x0000000000007305 */ /* 0x000f24000020f000 */
[----:B------:R-:W-:-:S04]  /*0d90*/  IMAD R9, R9, R21, R6 ;  /* 0x0000001509097224 */ /* 0x000fc800078e0206 */
[----:B------:R-:W-:Y:S01]  /*0da0*/  IMAD.IADD R9, R5, 0x1, R9 ;  /* 0x0000000105097824 */ /* 0x000fe200078e0209 */
[----:B------:R-:W5:Y:S01]  /*0db0*/  LDC R12, c[0x0][0x8b0] ;  /* 0x00022c00ff0c7b82 */ /* 0x000f620000000800 */
[----:B-1----:R-:W-:-:S04]  /*0dc0*/  ISETP.NE.U32.AND P0, PT, R26, RZ, PT ;  /* 0x000000ff1a00720c */ /* 0x002fc80003f05070 */
[----:B------:R-:W-:-:S03]  /*0dd0*/  ISETP.NE.AND.EX P0, PT, R27, RZ, PT, P0 ;  /* 0x000000ff1b00720c */ /* 0x000fc60003f05300 */
[----:B------:R-:W1:Y:S01]  /*0de0*/  LDC R11, c[0x0][0x900] ;  /* 0x00024000ff0b7b82 */ /* 0x000e620000000800 */
[-CC-:B--2---:R-:W-:Y:S01]  /*0df0*/  SHF.R.U64 R20, R4, R10.reuse, R9.reuse ;  /* 0x0000000a04147219 */ /* 0x184fe20000001209 */
[----:B----4-:R-:W-:Y:S01]  /*0e00*/  IMAD.MOV R5, RZ, RZ, -R0 ;  /* 0x000000ffff057224 */ /* 0x010fe200078e0a00 */
[----:B------:R-:W-:Y:S02]  /*0e10*/  I2FP.F32.U32 R4, R3 ;  /* 0x0000000300047245 */ /* 0x000fe40000201000 */
[----:B------:R-:W-:Y:S01]  /*0e20*/  SHF.R.U32.HI R9, RZ, R10, R9 ;  /* 0x0000000aff097219 */ /* 0x000fe20000011609 */
[----:B------:R-:W-:Y:S02]  /*0e30*/  IMAD.MOV.U32 R10, RZ, RZ, 0x1 ;  /* 0x00000001ff0a7424 */ /* 0x000fe400078e00ff */
[----:B------:R-:W2:Y:S01]  /*0e40*/  LDC R14, c[0x0][0x148] ;  /* 0x00005200ff0e7b82 */ /* 0x000ea20000000800 */
[----:B---3--:R-:W-:Y:S02]  /*0e50*/  IMAD R0, R7, R5, R8 ;  /* 0x0000000507007224 */ /* 0x008fe400078e0208 */
[----:B------:R-:W-:Y:S01]  /*0e60*/  FMUL R5, R4, UR4 ;  /* 0x0000000404057c20 */ /* 0x000fe20008400000 */
[----:B------:R-:W-:-:S04]  /*0e70*/  MOV R4, 0xffffffff ;  /* 0xffffffff00047802 */ /* 0x000fc80000000f00 */
[----:B------:R-:W3:Y:S01]  /*0e80*/  LDC R24, c[0x0][0x8a8] ;  /* 0x00022a00ff187b82 */ /* 0x000ee20000000800 */
[-CC-:B-----5:R-:W-:Y:S02]  /*0e90*/  SHF.R.U64 R28, R20, R12.reuse, R9.reuse ;  /* 0x0000000c141c7219 */ /* 0x1a0fe40000001209 */
[----:B------:R-:W-:Y:S02]  /*0ea0*/  SHF.R.U32.HI R6, RZ, R12, R9 ;  /* 0x0000000cff067219 */ /* 0x000fe40000011609 */
[----:B------:R4:W1:Y:S03]  /*0eb0*/  F2I.U32.TRUNC.NTZ R12, R5 ;  /* 0x00000005000c7305 */ /* 0x000866000020f000 */
[----:B------:R-:W2:Y:S01]  /*0ec0*/  LDC R15, c[0x0][0x8f0] ;  /* 0x00023c00ff0f7b82 */ /* 0x000ea20000000800 */
[-C--:B-1----:R-:W-:Y:S02]  /*0ed0*/  SHF.R.U64 R30, R28, R11.reuse, R6 ;  /* 0x0000000b1c1e7219 */ /* 0x082fe40000001206 */
[----:B------:R-:W-:-:S02]  /*0ee0*/  SHF.L.U32 R4, R4, R11, RZ ;  /* 0x0000000b04047219 */ /* 0x000fc400000006ff */
[-C--:B------:R-:W-:Y:S02]  /*0ef0*/  SHF.R.U32.HI R6, RZ, R11.reuse, R6 ;  /* 0x0000000bff067219 */ /* 0x080fe40000011606 */
[----:B------:R-:W-:Y:S01]  /*0f00*/  SHF.L.U32 R10, R10, R11, RZ ;  /* 0x0000000b0a0a7219 */ /* 0x000fe200000006ff */
[----:B------:R-:W1:Y:S01]  /*0f10*/  LDC R21, c[0x0][0x8e0] ;  /* 0x00023800ff157b82 */ /* 0x000e620000000800 */
[----:B------:R-:W-:Y:S01]  /*0f20*/  LOP3.LUT R11, RZ, R4, RZ, 0x33, !PT ;  /* 0x00000004ff0b7212 */ /* 0x000fe200078e33ff */
[----:B------:R-:W-:Y:S02]  /*0f30*/  IMAD.MOV.U32 R4, RZ, RZ, R30 ;  /* 0x000000ffff047224 */ /* 0x000fe400078e001e */
[----:B----4-:R-:W-:-:S04]  /*0f40*/  IMAD.MOV.U32 R5, RZ, RZ, R6 ;  /* 0x000000ffff057224 */ /* 0x010fc800078e0006 */
[----:B------:R-:W4:Y:S01]  /*0f50*/  LDC R23, c[0x0][0x8b8] ;  /* 0x00022e00ff177b82 */ /* 0x000f220000000800 */
[----:B------:R-:W-:Y:S05]  /*0f60*/  @!P0 BRA `(.L_x_13) ;  /* 0x0000000000288947 */ /* 0x000fea0003800000 */
[----:B------:R-:W5:Y:S02]  /*0f70*/  LDC R9, c[0x0][0x8f4] ;  /* 0x00023d00ff097b82 */ /* 0x000f640000000800 */
[----:B-----5:R-:W-:-:S05]  /*0f80*/  IADD3 R9, P0, R30, R9, RZ ;  /* 0x000000091e097210 */ /* 0x020fca0007f1e0ff */
        /* <DEDUP_REMOVED lines=8> */
.L_x_13:
[----:B--2---:R-:W-:Y:S01]  /*1010*/  SHF.R.U64 R4, R4, R15, R5 ;  /* 0x0000000f04047219 */ /* 0x004fe20000001205 */
[----:B------:R-:W-:Y:S01]  /*1020*/  IMAD.MOV R12, RZ, RZ, -R12 ;  /* 0x000000ffff0c7224 */ /* 0x000fe200078e0a0c */
[----:B------:R-:W-:Y:S02]  /*1030*/  LOP3.LUT R11, R28, R11, RZ, 0xc0, !PT ;  /* 0x0000000b1c0b7212 */ /* 0x000fe400078ec0ff */
[----:B---3--:R-:W-:Y:S01]  /*1040*/  IADD3 R5, R24, -0x1, RZ ;  /* 0xffffffff18057810 */ /* 0x008fe20007ffe0ff */
[----:B------:R-:W-:Y:S01]  /*1050*/  IMAD.MOV R6, RZ, RZ, -R4 ;  /* 0x000000ffff067224 */ /* 0x000fe200078e0a04 */
[----:B------:R-:W-:Y:S01]  /*1060*/  R2UR UR47, R25 ;  /* 0x00000000192f72ca */ /* 0x000fe200000e0000 */
[----:B------:R-:W-:Y:S01]  /*1070*/  @P6 IMAD R0, R14, R12, R3 ;  /* 0x0000000c0e006224 */ /* 0x000fe200078e0203 */
[----:B------:R-:W-:Y:S01]  /*1080*/  LOP3.LUT R5, R20, R5, RZ, 0xc0, !PT ;  /* 0x0000000514057212 */ /* 0x000fe200078ec0ff */
[----:B------:R-:W-:Y:S02]  /*1090*/  IMAD R11, R10, R4, R11 ;  /* 0x000000040a0b7224 */ /* 0x000fe400078e020b */
[----:B-1----:R-:W-:-:S02]  /*10a0*/  IMAD R3, R6, R21, R30 ;  /* 0x0000001506037224 */ /* 0x002fc400078e021e */
[----:B----4-:R-:W-:Y:S02]  /*10b0*/  IMAD R0, R11, R23, R0 ;  /* 0x000000170b007224 */ /* 0x010fe400078e0200 */
[----:B------:R-:W-:Y:S02]  /*10c0*/  IMAD R3, R3, R24, R5 ;  /* 0x0000001803037224 */ /* 0x000fe400078e0205 */
[----:B------:R-:W-:-:S03]  /*10d0*/  IMAD.MOV.U32 R4, RZ, RZ, 0x1 ;  /* 0x00000001ff047424 */ /* 0x000fc600078e00ff */
[----:B------:R-:W-:Y:S02]  /*10e0*/  SEL R156, R3, R0, !P6 ;  /* 0x00000000039c7207 */ /* 0x000fe40007000000 */
[----:B------:R-:W-:Y:S02]  /*10f0*/  SEL R23, R0, R3, !P6 ;  /* 0x0000000300177207 */ /* 0x000fe40007000000 */
[----:B------:R-:W-:-:S07]  /*1100*/  PRMT R0, R4, 0x7610, R0 ;  /* 0x0000761004007816 */ /* 0x000fce0000000000 */
.L_x_11:
[----:B------:R-:W-:-:S08]  /*1110*/  NOP ;  /* 0x0000000000007918 */ /* 0x000fd00000000000 */
[----:B------:R-:W1:Y:S02]  /*1120*/  USETMAXREG.TRY_ALLOC.CTAPOOL UP0, 0xe8 ;  /* 0x000000e8000079c8 */ /* 0x000e640008000600 */
[----:B-1----:R-:W-:-:S13]  /*1130*/  PLOP3.LUT P0, PT, PT, PT, UP0, 0x80, 0x0 ;  /* 0x000000000000781c */ /* 0x002fda0003f0f008 */
[----:B------:R-:W-:Y:S05]  /*1140*/  @!P0 BRA `(.L_x_11) ;  /* 0xfffffffc00f08947 */ /* 0x000fea000383ffff */
[----:B------:R-:W-:Y:S02]  /*1150*/  ULDC.64 UR4, c[0x0][0x590] ;  /* 0x0001640000047ab9 */ /* 0x000fe40000000a00 */
[----:B------:R-:W-:Y:S02]  /*1160*/  IMAD.U32 R161, RZ, RZ, UR4 ;  /* 0x00000004ffa17e24 */ /* 0x000fe4000f8e00ff */
[----:B------:R-:W-:-:S03]  /*1170*/  IMAD.U32 R163, RZ, RZ, UR5 ;  /* 0x00000005ffa37e24 */ /* 0x000fc6000f8e00ff */
[----:B------:R-:W-:-:S04]  /*1180*/  ISETP.NE.U32.AND P1, PT, R161, RZ, PT ;  /* 0x000000ffa100720c */ /* 0x000fc80003f25070 */
[----:B------:R-:W-:-:S13]  /*1190*/  ISETP.NE.AND.EX P0, PT, R163, RZ, PT, P1 ;  /* 0x000000ffa300720c */ /* 0x000fda0003f05310 */
[----:B------:R-:W-:Y:S05]  /*11a0*/  @P0 BRA `(.L_x_14) ;  /* 0x00000000002c0947 */ /* 0x000fea0003800000 */
[----:B------:R-:W-:Y:S02]  /*11b0*/  ULDC.64 UR4, c[0x0][0x588] ;  /* 0x0001620000047ab9 */ /* 0x000fe40000000a00 */
[----:B------:R-:W-:-:S04]  /*11c0*/  ISETP.NE.U32.AND P0, PT, RZ, UR4, PT ;  /* 0x00000004ff007c0c */ /* 0x000fc8000bf05070 */
[----:B------:R-:W-:-:S13]  /*11d0*/  ISETP.NE.AND.EX P0, PT, RZ, UR5, PT, P0 ;  /* 0x00000005ff007c0c */ /* 0x000fda000bf05300 */
[----:B------:R-:W-:Y:S05]  /*11e0*/  @!P0 BRA `(.L_x_15) ;  /* 0x0000000000108947 */ /* 0x000fea0003800000 */
[----:B------:R-:W1:Y:S02]  /*11f0*/  LDC.64 R4, c[0x0][0x588] ;  /* 0x00016200ff047b82 */ /* 0x000e640000000a00 */
[----:B-1----:R1:W5:Y:S01]  /*1200*/  LDG.E R153, desc[UR42][R4.64] ;  /* 0x0000002a04997981 */ /* 0x002362000c1e1900 */
[----:B------:R-:W-:Y:S01]  /*1210*/  IMAD.MOV.U32 R152, RZ, RZ, 0x1 ;  /* 0x00000001ff987424 */ /* 0x000fe200078e00ff */
[----:B------:R-:W-:Y:S06]  /*1220*/  BRA `(.L_x_14) ;  /* 0x00000000000c7947 */ /* 0x000fec0003800000 */
.L_x_15:
[----:B------:R-:W-:Y:S01]  /*1230*/  ULDC UR4, c[0x0][0x580] ;  /* 0x0001600000047ab9 */ /* 0x000fe20000000800 */
[----:B------:R-:W-:Y:S02]  /*1240*/  IMAD.MOV.U32 R152, RZ, RZ, 0x1 ;  /* 0x00000001ff987424 */ /* 0x000fe400078e00ff */
[----:B------:R-:W-:-:S07]  /*1250*/  IMAD.U32 R153, RZ, RZ, UR4 ;  /* 0x00000004ff997e24 */ /* 0x000fce000f8e00ff */
.L_x_14:
[----:B------:R-:W-:Y:S02]  /*1260*/  ULDC.64 UR4, c[0x0][0x5b0] ;  /* 0x00016c0000047ab9 */ /* 0x000fe40000000a00 */
[----:B------:R-:W-:-:S04]  /*1270*/  ISETP.NE.U32.AND P0, PT, RZ, UR4, PT ;  /* 0x00000004ff007c0c */ /* 0x000fc8000bf05070 */
[----:B------:R-:W-:-:S13]  /*1280*/  ISETP.NE.AND.EX P0, PT, RZ, UR5, PT, P0 ;  /* 0x00000005ff007c0c */ /* 0x000fda000bf05300 */
[----:B------:R-:W-:Y:S05]  /*1290*/  @P0 BRA `(.L_x_16) ;  /* 0x0000000000240947 */ /* 0x000fea0003800000 */
[----:B------:R-:W-:Y:S02]  /*12a0*/  ULDC.64 UR4, c[0x0][0x5a8] ;  /* 0x00016a0000047ab9 */ /* 0x000fe40000000a00 */
[----:B------:R-:W-:-:S04]  /*12b0*/  ISETP.NE.U32.AND P0, PT, RZ, UR4, PT ;  /* 0x00000004ff007c0c */ /* 0x000fc8000bf05070 */
[----:B------:R-:W-:-:S13]  /*12c0*/  ISETP.NE.AND.EX P0, PT, RZ, UR5, PT, P0 ;  /* 0x00000005ff007c0c */ /* 0x000fda000bf05300 */
[----:B------:R-:W-:Y:S05]  /*12d0*/  @!P0 BRA `(.L_x_17) ;  /* 0x00000000000c8947 */ /* 0x000fea0003800000 */
[----:B------:R-:W2:Y:S02]  /*12e0*/  LDC.64 R154, c[0x0][0x5a8] ;  /* 0x00016a00ff9a7b82 */ /* 0x000ea40000000a00 */
[----:B--2---:R2:W5:Y:S01]  /*12f0*/  LDG.E R154, desc[UR42][R154.64] ;  /* 0x0000002a9a9a7981 */ /* 0x004562000c1e1900 */
[----:B------:R-:W-:Y:S05]  /*1300*/  BRA `(.L_x_16) ;  /* 0x0000000000087947 */ /* 0x000fea0003800000 */
.L_x_17:
[----:B------:R-:W-:Y:S02]  /*1310*/  ULDC UR4, c[0x0][0x5a0] ;  /* 0x0001680000047ab9 */ /* 0x000fe40000000800 */
[----:B------:R-:W-:-:S07]  /*1320*/  MOV R154, UR4 ;  /* 0x00000004009a7c02 */ /* 0x000fce0008000f00 */
.L_x_16:
[----:B------:R-:W-:Y:S01]  /*1330*/  LOP3.LUT P2, RZ, R0, 0xff, RZ, 0xc0, !PT ;  /* 0x000000ff00ff7812 */ /* 0x000fe2000784c0ff */
[----:B------:R-:W-:Y:S01]  /*1340*/  UMOV UR36, URZ ;  /* 0x0000003f00247c82 */ /* 0x000fe20008000000 */
[----:B------:R-:W-:-:S11]  /*1350*/  PLOP3.LUT P0, PT, PT, PT, PT, 0x80, 0x0 ;  /* 0x000000000000781c */ /* 0x000fd60003f0f070 */
[----:B------:R-:W-:Y:S05]  /*1360*/  @!P2 BRA `(.L_x_18) ;  /* 0x0000005400b8a947 */ /* 0x000fea0003800000 */
[----:B------:R-:W-:Y:S01]  /*1370*/  ULDC UR4, c[0x0][0x28c] ;  /* 0x0000a30000047ab9 */ /* 0x000fe20000000800 */
[----:B--2---:R-:W-:Y:S01]  /*1380*/  IMAD.MOV.U32 R155, RZ, RZ, 0x10 ;  /* 0x00000010ff9b7424 */ /* 0x004fe200078e00ff */
[----:B------:R-:W-:Y:S01]  /*1390*/  UIADD3 UR4, UR4, 0x3f, URZ ;  /* 0x0000003f04047890 */ /* 0x000fe2000fffe03f */
[----:B------:R-:W-:Y:S01]  /*13a0*/  LOP3.LUT P0, RZ, R18, 0x4, RZ, 0xc0, !PT ;  /* 0x0000000412ff7812 */ /* 0x000fe2000780c0ff */
[----:B------:R-:W-:Y:S01]  /*13b0*/  ULDC.64 UR54, c[0x0][0x198] ;  /* 0x0000660000367ab9 */ /* 0x000fe20000000a00 */
[----:B------:R-:W-:Y:S01]  /*13c0*/  LOP3.LUT R159, R22, 0x1, RZ, 0xfc, !PT ;  /* 0x00000001169f7812 */ /* 0x000fe200078efcff */
[----:B------:R-:W-:Y:S01]  /*13d0*/  USHF.R.S32.HI UR5, URZ, 0x1f, UR4 ;  /* 0x0000001f3f057899 */ /* 0x000fe20008011404 */
[----:B------:R-:W-:Y:S01]  /*13e0*/  LOP3.LUT R160, R19, 0x1, RZ, 0xfc, !PT ;  /* 0x0000000113a07812 */ /* 0x000fe200078efcff */
[----:B------:R-:W-:Y:S01]  /*13f0*/  UMOV UR39, URZ ;  /* 0x0000003f00277c82 */ /* 0x000fe20008000000 */
[----:B------:R-:W-:Y:S01]  /*1400*/  SEL R155, R155, 0xfffffff0, !P0 ;  /* 0xfffffff09b9b7807 */ /* 0x000fe20004000000 */
[----:B------:R-:W-:Y:S01]  /*1410*/  ULEA.HI UR5, UR5, UR4, URZ, 0x6 ;  /* 0x0000000405057291 */ /* 0x000fe2000f8f303f */
[----:B------:R-:W-:Y:S01]  /*1420*/  UMOV UR48, URZ ;  /* 0x0000003f00307c82 */ /* 0x000fe20008000000 */
[----:B------:R-:W-:-:S02]  /*1430*/  UMOV UR49, URZ ;  /* 0x0000003f00317c82 */ /* 0x000fc40008000000 */
[----:B------:R-:W-:Y:S01]  /*1440*/  USHF.R.S32.HI UR50, URZ, 0x6, UR5 ;  /* 0x000000063f327899 */ /* 0x000fe20008011405 */
[----:B------:R-:W-:-:S11]  /*1450*/  UMOV UR36, URZ ;  /* 0x0000003f00247c82 */ /* 0x000fd60008000000 */
.L_x_135:
[----:B------:R-:W-:Y:S01]  /*1460*/  LOP3.LUT R0, R18, 0x80, RZ, 0xc0, !PT ;  /* 0x0000008012007812 */ /* 0x000fe200078ec0ff */
[----:B--2---:R-:W2:Y:S01]  /*1470*/  S2UR UR51, SR_CgaCtaId ;  /* 0x00000000003379c3 */ /* 0x004ea20000008800 */
[----:B------:R-:W-:Y:S02]  /*1480*/  UMOV UR52, 0x400 ;  /* 0x0000040000347882 */ /* 0x000fe40000000000 */
[----:B------:R-:W-:-:S06]  /*1490*/  SHF.R.U32.HI R0, RZ, 0x7, R0 ;  /* 0x00000007ff007819 */ /* 0x000fcc0000011600 */
[----:B------:R-:W3:Y:S01]  /*14a0*/  SHFL.IDX PT, R0, R0, RZ, 0x1f ;  /* 0x00001fff00007589 */ /* 0x000ee200000e0000 */
[----:B--2---:R-:W-:Y:S01]  /*14b0*/  ULEA UR52, UR51, UR52, 0x18 ;  /* 0x0000003433347291 */ /* 0x004fe2000f8ec03f */
[----:B---3--:R-:W-:-:S13]  /*14c0*/  R2UR UR4, R0 ;  /* 0x00000000000472ca */ /* 0x008fda00000e0000 */
[----:B------:R-:W-:-:S04]  /*14d0*/  ULEA.HI UR5, UR4, UR4, URZ, 0x1 ;  /* 0x0000000404057291 */ /* 0x000fc8000f8f083f */
[----:B------:R-:W-:-:S04]  /*14e0*/  ULOP3.LUT UR5, UR5, 0x7fffe, URZ, 0xc0, !UPT ;  /* 0x0007fffe05057892 */ /* 0x000fc8000f8ec03f */
[----:B------:R-:W-:-:S03]  /*14f0*/  UIADD3 UR5, UR4, -UR5, URZ ;  /* 0x8000000504057290 */ /* 0x000fc6000fffe03f */
[----:B------:R-:W-:Y:S01]  /*1500*/  ULDC UR4, c[0x0][0x28c] ;  /* 0x0000a30000047ab9 */ /* 0x000fe20000000800 */
[----:B------:R-:W-:Y:S01]  /*1510*/  ULEA UR5, UR5, UR52, 0xd ;  /* 0x0000003405057291 */ /* 0x000fe2000f8e683f */
[----:B------:R-:W-:-:S03]  /*1520*/  ISETP.LT.AND P0, PT, RZ, UR4, PT ;  /* 0x00000004ff007c0c */ /* 0x000fc6000bf01270 */
[----:B------:R-:W-:-:S04]  /*1530*/  UIADD3 UR5, UR5, 0x8400, URZ ;  /* 0x0000840005057890 */ /* 0x000fc8000fffe03f */
[----:B------:R-:W-:-:S04]  /*1540*/  USHF.R.U32.HI UR5, URZ, 0x4, UR5 ;  /* 0x000000043f057899 */ /* 0x000fc80008011605 */
[----:B------:R-:W-:Y:S02]  /*1550*/  ULOP3.LUT UR44, UR5, 0x3fff, URZ, 0xc0, !UPT ;  /* 0x00003fff052c7892 */ /* 0x000fe4000f8ec03f */
[----:B-1----:R-:W-:Y:S10]  /*1560*/  @P0 BRA `(.L_x_19) ;  /* 0x0000000000400947 */ /* 0x002ff40003800000 */
[----:B------:R-:W-:Y:S01]  /*1570*/  MOV R0, 0x0 ;  /* 0x0000000000007802 */ /* 0x000fe20000000f00 */
[----:B------:R-:W-:Y:S01]  /*1580*/  ULDC.64 UR4, c[0x4][0x70] ;  /* 0x01001c0000047ab9 */ /* 0x000fe20000000a00 */
[----:B------:R-:W-:Y:S01]  /*1590*/  ULDC.64 UR6, c[0x4][0x8] ;  /* 0x0100020000067ab9 */ /* 0x000fe20000000a00 */
[----:B-1----:R-:W-:Y:S01]  /*15a0*/  IMAD.U32 R4, RZ, RZ, UR4 ;  /* 0x00000004ff047e24 */ /* 0x002fe2000f8e00ff */
[----:B------:R1:W2:Y:S01]  /*15b0*/  LDC.64 R14, c[0x4][R0] ;  /* 0x01000000000e7b82 */ /* 0x0002a20000000a00 */
[----:B------:R-:W-:Y:S01]  /*15c0*/  IMAD.U32 R5, RZ, RZ, UR5 ;  /* 0x00000005ff057e24 */ /* 0x000fe2000f8e00ff */
[----:B------:R-:W-:Y:S01]  /*15d0*/  ULDC.64 UR4, c[0x4][0x78] ;  /* 0x01001e0000047ab9 */ /* 0x000fe20000000a00 */
[----:B------:R-:W-:Y:S01]  /*15e0*/  IMAD.U32 R10, RZ, RZ, UR6 ;  /* 0x00000006ff0a7e24 */ /* 0x000fe2000f8e00ff */
[----:B------:R-:W-:Y:S01]  /*15f0*/  MOV R8, 0x1e1 ;  /* 0x000001e100087802 */ /* 0x000fe20000000f00 */
[----:B------:R-:W-:Y:S02]  /*1600*/  IMAD.U32 R6, RZ, RZ, UR4 ;  /* 0x00000004ff067e24 */ /* 0x000fe4000f8e00ff */
[----:B------:R-:W-:-:S02]  /*1610*/  IMAD.U32 R7, RZ, RZ, UR5 ;  /* 0x00000005ff077e24 */ /* 0x000fc4000f8e00ff */
[----:B------:R-:W-:Y:S02]  /*1620*/  IMAD.U32 R11, RZ, RZ, UR7 ;  /* 0x00000007ff0b7e24 */ /* 0x000fe4000f8e00ff */
[----:B------:R-:W-:Y:S02]  /*1630*/  IMAD.MOV.U32 R12, RZ, RZ, 0x1 ;  /* 0x00000001ff0c7424 */ /* 0x000fe400078e00ff */
[----:B-1----:R-:W-:-:S07]  /*1640*/  IMAD.MOV.U32 R13, RZ, RZ, RZ ;  /* 0x000000ffff0d7224 */ /* 0x002fce00078e00ff */
[----:B------:R-:W-:-:S07]  /*1650*/  LEPC R20, `(.L_x_19) ;  /* 0x000000001014794e */ /* 0x000fce0000000000 */
[----:B--2--5:R-:W-:Y:S05]  /*1660*/  CALL.ABS.NOINC R14 ;  /* 0x000000000e007343 */ /* 0x024fea0003c00000 */
.L_x_19:
[----:B------:R-:W-:-:S13]  /*1670*/  ISETP.NE.AND P0, PT, R159, 0x3, PT ;  /* 0x000000039f00780c */ /* 0x000fda0003f05270 */
[----:B------:R-:W-:Y:S05]  /*1680*/  @!P0 BRA `(.L_x_20) ;  /* 0x0000000000048947 */ /* 0x000fea0003800000 */
[----:B------:R-:W-:Y:S01]  /*1690*/  BPT.TRAP 0x1 ;  /* 0x000000040000795c */ /* 0x000fe20000300000 */
.L_x_20:
[----:B------:R-:W-:Y:S02]  /*16a0*/  IMAD.U32 R3, RZ, RZ, UR49 ;  /* 0x00000031ff037e24 */ /* 0x000fe4000f8e00ff */
[----:B------:R-:W-:-:S03]  /*16b0*/  IMAD.U32 R0, RZ, RZ, UR48 ;  /* 0x00000030ff007e24 */ /* 0x000fc6000f8e00ff */
[----:B------:R-:W-:Y:S02]  /*16c0*/  LEA R3, R3, UR52, 0x3 ;  /* 0x0000003403037c11 */ /* 0x000fe4000f8e18ff */
[----:B------:R-:W-:-:S04]  /*16d0*/  SHF.L.U32 R0, R0, 0x1f, RZ ;  /* 0x0000001f00007819 */ /* 0x000fc800000006ff */
[----:B------:R2:W3:Y:S01]  /*16e0*/  SYNCS.PHASECHK.TRANS64.TRYWAIT P1, [R3+URZ], R0 ;  /* 0x00000000030075a7 */ /* 0x0004e2000802017f */
[----:B------:R-:W-:Y:S05]  /*16f0*/  @!P0 BRA `(.L_x_21) ;  /* 0x0000000000048947 */ /* 0x000fea0003800000 */
[----:B------:R-:W-:Y:S01]  /*1700*/  BPT.TRAP 0x1 ;  /* 0x000000040000795c */ /* 0x000fe20000300000 */
.L_x_21:
[----:B---3--:R-:W-:Y:S05]  /*1710*/  @P1 BRA `(.L_x_22) ;  /* 0x0000000000081947 */ /* 0x008fea0003800000 */
[----:B------:R-:W3:Y:S02]  /*1720*/  SYNCS.PHASECHK.TRANS64.TRYWAIT P1, [R3+URZ], R0 ;  /* 0x00000000030075a7 */ /* 0x000ee4000802017f */
[----:B---3--:R-:W-:Y:S05]  /*1730*/  @!P1 BRA `(.L_x_23) ;  /* 0x0000008000f09947 */ /* 0x008fea0003800000 */
.L_x_22:
[----:B------:R-:W-:-:S04]  /*1740*/  UISETP.LT.AND UP0, UPT, UR50, 0x1, UPT ;  /* 0x000000013200788c */ /* 0x000fc8000bf01270 */
[----:B------:R-:W-:-:S06]  /*1750*/  USEL UR4, UR50, 0x1, UP0 ;  /* 0x0000000132047887 */ /* 0x000fcc0008000000 */
[----:B--23--:R-:W-:Y:S01]  /*1760*/  IMAD.U32 R0, RZ, RZ, UR4 ;  /* 0x00000004ff007e24 */ /* 0x00cfe2000f8e00ff */
[----:B------:R-:W-:Y:S05]  /*1770*/  WARPSYNC.ALL ;  /* 0x0000000000007948 */ /* 0x000fea0003800000 */
[----:B------:R-:W-:-:S04]  /*1780*/  IADD3 R0, -R0, UR50, RZ ;  /* 0x0000003200007c10 */ /* 0x000fc8000fffe1ff */
[----:B------:R-:W-:Y:S01]  /*1790*/  ISETP.GE.AND P1, PT, R0, 0x1, PT ;  /* 0x000000010000780c */ /* 0x000fe20003f26270 */
[----:B------:R-:W-:Y:S01]  /*17a0*/  UIADD3 UR4, UR52, 0x28400, URZ ;  /* 0x0002840034047890 */ /* 0x000fe2000fffe03f */
[----:B------:R-:W-:Y:S01]  /*17b0*/  WARPGROUP.ARRIVE ;  /* 0x00000000000079c5 */ /* 0x000fe20000000000 */
[----:B------:R-:W-:Y:S01]  /*17c0*/  UMOV UR9, 0x40000040 ;  /* 0x4000004000097882 */ /* 0x000fe20000000000 */
[----:B------:R-:W-:Y:S01]  /*17d0*/  UMOV UR11, 0x40000040 ;  /* 0x40000040000b7882 */ /* 0x000fe20000000000 */
[----:B------:R-:W-:-:S04]  /*17e0*/  USHF.R.U32.HI UR4, URZ, 0x4, UR4 ;  /* 0x000000043f047899 */ /* 0x000fc80008011604 */
[----:B------:R-:W-:Y:S02]  /*17f0*/  ULOP3.LUT UR5, UR4, 0x3fff, URZ, 0xc0, !UPT ;  /* 0x00003fff04057892 */ /* 0x000fe4000f8ec03f */
[----:B------:R-:W-:Y:S02]  /*1800*/  ULOP3.LUT UR4, UR44, 0x10000, URZ, 0xfc, !UPT ;  /* 0x000100002c047892 */ /* 0x000fe4000f8efc3f */
[----:B------:R-:W-:Y:S02]  /*1810*/  ULOP3.LUT UR5, UR5, 0x10000, URZ, 0xfc, !UPT ;  /* 0x0001000005057892 */ /* 0x000fe4000f8efc3f */
[----:B------:R-:W-:Y:S02]  /*1820*/  ULEA UR6, UR49, UR4, 0xb ;  /* 0x0000000431067291 */ /* 0x000fe4000f8e583f */
[----:B------:R-:W-:-:S05]  /*1830*/  ULEA UR7, UR49, UR5, 0xa ;  /* 0x0000000531077291 */ /* 0x000fca000f8e503f */
[----:B------:R-:W-:Y:S02]  /*1840*/  UMOV UR8, UR6 ;  /* 0x0000000600087c82 */ /* 0x000fe40008000000 */
[----:B------:R-:W-:Y:S02]  /*1850*/  UMOV UR10, UR7 ;  /* 0x00000007000a7c82 */ /* 0x000fe40008000000 */
[----:B------:R-:W-:Y:S01]  /*1860*/  HGMMA.64x128x16.F32.BF16 R88, gdesc[UR8], RZ, !UPT, gsb0 ;  /* 0x01e00000085879f0 */ /* 0x000fe2000c0018ff */
[----:B------:R-:W-:Y:S01]  /*1870*/  UIADD3 UR8, UR6, 0x400, URZ ;  /* 0x0000040006087890 */ /* 0x000fe2000fffe03f */
[----:B------:R-:W-:Y:S01]  /*1880*/  UMOV UR9, 0x40000040 ;  /* 0x4000004000097882 */ /* 0x000fe20000000000 */
[----:B------:R-:W-:Y:S02]  /*1890*/  WARPGROUP.DEPBAR.LE gsb0, 0x0 ;  /* 0x00008000000079c5 */ /* 0x000fe40000010000 */
[----:B------:R-:W-:-:S07]  /*18a0*/  WARPGROUP.ARRIVE ;  /* 0x00000000000079c5 */ /* 0x000fce0000000000 */
[----:B------:R-:W-:Y:S01]  /*18b0*/  HGMMA.64x128x16.F32.BF16 R24, gdesc[UR8], RZ, !UPT, gsb0 ;  /* 0x01e00000081879f0 */ /* 0x000fe2000c0018ff */
[----:B------:R-:W-:Y:S02]  /*18c0*/  UIADD3 UR8, UR6, 0x2, URZ ;  /* 0x0000000206087890 */ /* 0x000fe4000fffe03f */
[----:B------:R-:W-:Y:S01]  /*18d0*/  UIADD3 UR10, UR7, 0x2, URZ ;  /* 0x00000002070a7890 */ /* 0x000fe2000fffe03f */
[----:B------:R-:W-:Y:S01]  /*18e0*/  UMOV UR9, 0x40000040 ;  /* 0x4000004000097882 */ /* 0x000fe20000000000 */
[----:B------:R-:W-:Y:S01]  /*18f0*/  UMOV UR11, 0x40000040 ;  /* 0x40000040000b7882 */ /* 0x000fe20000000000 */
[----:B------:R-:W-:Y:S02]  /*1900*/  WARPGROUP.DEPBAR.LE gsb0, 0x0 ;  /* 0x00008000000079c5 */ /* 0x000fe40000010000 */
[----:B------:R-:W-:-:S06]  /*1910*/  WARPGROUP.ARRIVE ;  /* 0x00000000000079c5 */ /* 0x000fcc0000000000 */
[----:B------:R-:W-:Y:S01]  /*1920*/  HGMMA.64x128x16.F32.BF16 R88, gdesc[UR8], R88, gsb0 ;  /* 0x01e00000085879f0 */ /* 0x000fe20008001858 */
[----:B------:R-:W-:Y:S01]  /*1930*/  UIADD3 UR8, UR6, 0x402, URZ ;  /* 0x0000040206087890 */ /* 0x000fe2000fffe03f */
[----:B------:R-:W-:Y:S01]  /*1940*/  UMOV UR9, 0x40000040 ;  /* 0x4000004000097882 */ /* 0x000fe20000000000 */
[----:B------:R-:W-:Y:S02]  /*1950*/  WARPGROUP.DEPBAR.LE gsb0, 0x0 ;  /* 0x00008000000079c5 */ /* 0x000fe40000010000 */
[----:B------:R-:W-:-:S07]  /*1960*/  WARPGROUP.ARRIVE ;  /* 0x00000000000079c5 */ /* 0x000fce0000000000 */
[----:B------:R-:W-:Y:S01]  /*1970*/  HGMMA.64x128x16.F32.BF16 R24, gdesc[UR8], R24, gsb0 ;  /* 0x01e00000081879f0 */ /* 0x000fe20008001818 */
        /* <DEDUP_REMOVED lines=23> */
[----:B------:R-:W-:Y:S03]  /*1af0*/  HGMMA.64x128x16.F32.BF16 R24, gdesc[UR8], R24, gsb0 ;  /* 0x01e00000081879f0 */ /* 0x000fe60008001818 */
[----:B------:R-:W-:Y:S02]  /*1b00*/  WARPGROUP.DEPBAR.LE gsb0, 0x0 ;  /* 0x00008000000079c5 */ /* 0x000fe40000010000 */
[----:B------:R-:W-:Y:S05]  /*1b10*/  @!P1 BRA `(.L_x_24) ;  /* 0x00000004005c9947 */ /* 0x000fea0003800000 */
[----:B------:R-:W-:-:S04]  /*1b20*/  UIADD3 UR6, UR49, 0x1, URZ ;  /* 0x0000000131067890 */ /* 0x000fc8000fffe03f */
[----:B------:R-:W-:-:S04]  /*1b30*/  UISETP.NE.AND UP0, UPT, UR6, 0x4, UPT ;  /* 0x000000040600788c */ /* 0x000fc8000bf05270 */
[----:B------:R-:W-:Y:S02]  /*1b40*/  USEL UR7, URZ, 0x1, UP0 ;  /* 0x000000013f077887 */ /* 0x000fe40008000000 */
[----:B------:R-:W-:Y:S02]  /*1b50*/  USEL UR6, UR6, URZ, UP0 ;  /* 0x0000003f06067287 */ /* 0x000fe40008000000 */
[----:B------:R-:W-:-:S06]  /*1b60*/  ULOP3.LUT UR7, UR48, UR7, URZ, 0x3c, !UPT ;  /* 0x0000000730077292 */ /* 0x000fcc000f8e3c3f */
[----:B-1----:R-:W-:Y:S01]  /*1b70*/  IMAD.U32 R5, RZ, RZ, UR7 ;  /* 0x00000007ff057e24 */ /* 0x002fe2000f8e00ff */
[----:B------:R-:W-:-:S06]  /*1b80*/  UMOV UR7, UR49 ;  /* 0x0000003100077c82 */ /* 0x000fcc0008000000 */
.L_x_31:
[----:B-12---:R-:W-:Y:S05]  /*1b90*/  @!P0 BRA `(.L_x_25) ;  /* 0x0000000000048947 */ /* 0x006fea0003800000 */
[----:B------:R-:W-:Y:S01]  /*1ba0*/  BPT.TRAP 0x1 ;  /* 0x000000040000795c */ /* 0x000fe20000300000 */
.L_x_25:
[----:B------:R-:W-:Y:S01]  /*1bb0*/  ULEA UR8, UR6, UR52, 0x3 ;  /* 0x0000003406087291 */ /* 0x000fe2000f8e183f */
[----:B------:R-:W-:-:S08]  /*1bc0*/  SHF.L.U32 R3, R5, 0x1f, RZ ;  /* 0x0000001f05037819 */ /* 0x000fd000000006ff */
[----:B------:R1:W2:Y:S01]  /*1bd0*/  SYNCS.PHASECHK.TRANS64.TRYWAIT P1, [UR8], R3 ;  /* 0x00000003ff0075a7 */ /* 0x0002a20008020148 */
[----:B------:R-:W-:Y:S05]  /*1be0*/  @!P0 BRA `(.L_x_26) ;  /* 0x0000000000048947 */ /* 0x000fea0003800000 */
[----:B------:R-:W-:Y:S01]  /*1bf0*/  BPT.TRAP 0x1 ;  /* 0x000000040000795c */ /* 0x000fe20000300000 */
.L_x_26:
[----:B--2---:R-:W-:Y:S05]  /*1c00*/  @P1 BRA `(.L_x_27) ;  /* 0x0000000000081947 */ /* 0x004fea0003800000 */
[----:B------:R-:W2:Y:S02]  /*1c10*/  SYNCS.PHASECHK.TRANS64.TRYWAIT P1, [UR8], R3 ;  /* 0x00000003ff0075a7 */ /* 0x000ea40008020148 */
[----:B--2---:R-:W-:Y:S05]  /*1c20*/  @!P1 BRA `(.L_x_28) ;  /* 0x0000007c00c89947 */ /* 0x004fea0003800000 */
.L_x_27:
[----:B------:R-:W-:Y:S01]  /*1c30*/  ULEA UR12, UR6, UR4, 0xb ;  /* 0x00000004060c7291 */ /* 0x000fe2000f8e583f */
[----:B------:R-:W-:Y:S01]  /*1c40*/  WARPGROUP.ARRIVE ;  /* 0x00000000000079c5 */ /* 0x000fe20000000000 */
[----:B------:R-:W-:Y:S01]  /*1c50*/  ULEA UR13, UR6, UR5, 0xa ;  /* 0x00000005060d7291 */ /* 0x000fe2000f8e503f */
[----:B------:R-:W-:Y:S01]  /*1c60*/  UMOV UR9, 0x40000040 ;  /* 0x4000004000097882 */ /* 0x000fe20000000000 */
[----:B------:R-:W-:-:S03]  /*1c70*/  UMOV UR11, 0x40000040 ;  /* 0x40000040000b7882 */ /* 0x000fc60000000000 */
[----:B------:R-:W-:Y:S02]  /*1c80*/  UMOV UR8, UR12 ;  /* 0x0000000c00087c82 */ /* 0x000fe40008000000 */
[----:B------:R-:W-:Y:S02]  /*1c90*/  UMOV UR10, UR13 ;  /* 0x0000000d000a7c82 */ /* 0x000fe40008000000 */
        /* <DEDUP_REMOVED lines=44> */
[----:B------:R-:W-:Y:S01]  /*1f60*/  BPT.TRAP 0x1 ;  /* 0x000000040000795c */ /* 0x000fe20000300000 */
.L_x_29:
[----:B------:R-:W-:Y:S01]  /*1f70*/  ULEA UR8, UR7, UR52, 0x3 ;  /* 0x0000003407087291 */ /* 0x000fe2000f8e183f */
[----:B------:R-:W-:-:S03]  /*1f80*/  ISETP.GT.U32.AND P1, PT, R22, 0x1, PT ;  /* 0x000000011600780c */ /* 0x000fc60003f24070 */
[----:B------:R-:W-:-:S04]  /*1f90*/  UIADD3 UR8, UR8, 0x20, URZ ;  /* 0x0000002008087890 */ /* 0x000fc8000fffe03f */
[----:B------:R-:W-:-:S09]  /*1fa0*/  UPRMT UR8, URZ, 0x654, UR8 ;  /* 0x000006543f087896 */ /* 0x000fd20008000008 */
[----:B------:R-:W-:Y:S01]  /*1fb0*/  SYNCS.ARRIVE.TRANS64.RED.A1T0 RZ, [UR8], RZ ;  /* 0x000000ffffff79a7 */ /* 0x000fe20008100408 */
[----:B------:R-:W-:Y:S05]  /*1fc0*/  @P1 BRA `(.L_x_30) ;  /* 0x0000000000041947 */ /* 0x000fea0003800000 */
[----:B------:R-:W-:Y:S01]  /*1fd0*/  BPT.TRAP 0x1 ;  /* 0x000000040000795c */ /* 0x000fe20000300000 */
.L_x_30:
[----:B------:R-:W-:Y:S01]  /*1fe0*/  UIADD3 UR6, UR6, 0x1, URZ ;  /* 0x0000000106067890 */ /* 0x000fe2000fffe03f */
[C---:B------:R-:W-:Y:S01]  /*1ff0*/  ISETP.GT.AND P1, PT, R0.reuse, 0x1, PT ;  /* 0x000000010000780c */ /* 0x040fe20003f24270 */
[----:B------:R-:W-:Y:S01]  /*2000*/  UIADD3 UR7, UR7, 0x1, URZ ;  /* 0x0000000107077890 */ /* 0x000fe2000fffe03f */
[----:B------:R-:W-:Y:S01]  /*2010*/  VIADD R0, R0, 0xffffffff ;  /* 0xffffffff00007836 */ /* 0x000fe20000000000 */
[----:B------:R-:W-:Y:S02]  /*2020*/  UISETP.NE.AND UP0, UPT, UR6, 0x4, UPT ;  /* 0x000000040600788c */ /* 0x000fe4000bf05270 */
[----:B------:R-:W-:Y:S02]  /*2030*/  UISETP.NE.AND UP1, UPT, UR7, 0x4, UPT ;  /* 0x000000040700788c */ /* 0x000fe4000bf25270 */
[----:B------:R-:W-:Y:S02]  /*2040*/  USEL UR8, URZ, 0x1, UP0 ;  /* 0x000000013f087887 */ /* 0x000fe40008000000 */
[----:B------:R-:W-:-:S02]  /*2050*/  USEL UR6, UR6, URZ, UP0 ;  /* 0x0000003f06067287 */ /* 0x000fc40008000000 */
[----:B------:R-:W-:Y:S02]  /*2060*/  USEL UR7, UR7, URZ, UP1 ;  /* 0x0000003f07077287 */ /* 0x000fe40008800000 */
[----:B------:R-:W-:Y:S01]  /*2070*/  LOP3.LUT R5, R5, UR8, RZ, 0x3c, !PT ;  /* 0x0000000805057c12 */ /* 0x000fe2000f8e3cff */
[----:B------:R-:W-:Y:S09]  /*2080*/  @P1 BRA `(.L_x_31) ;  /* 0xfffffff800c01947 */ /* 0x000ff2000383ffff */
.L_x_24:
[----:B------:R-:W3:Y:S02]  /*2090*/  LDC R0, c[0x0][0x28c] ;  /* 0x0000a300ff007b82 */ /* 0x000ee40000000800 */
[----:B---3--:R-:W-:-:S13]  /*20a0*/  ISETP.GE.AND P1, PT, R0, 0x1, PT ;  /* 0x000000010000780c */ /* 0x008fda0003f26270 */
[----:B------:R-:W-:Y:S05]  /*20b0*/  @!P1 BRA `(.L_x_32) ;  /* 0x0000000000349947 */ /* 0x000fea0003800000 */
[----:B------:R-:W-:Y:S05]  /*20c0*/  @!P0 BRA `(.L_x_33) ;  /* 0x0000000000048947 */ /* 0x000fea0003800000 */
[----:B------:R-:W-:Y:S01]  /*20d0*/  BPT.TRAP 0x1 ;  /* 0x000000040000795c */ /* 0x000fe20000300000 */
.L_x_33:
[----:B------:R-:W-:Y:S01]  /*20e0*/  UISETP.LT.AND UP0, UPT, UR50, 0x1, UPT ;  /* 0x000000013200788c */ /* 0x000fe2000bf01270 */
[----:B------:R-:W-:-:S03]  /*20f0*/  ISETP.GT.U32.AND P0, PT, R22, 0x1, PT ;  /* 0x000000011600780c */ /* 0x000fc60003f04070 */
[----:B------:R-:W-:-:S04]  /*2100*/  USEL UR4, UR50, 0x1, UP0 ;  /* 0x0000000132047887 */ /* 0x000fc80008000000 */
[----:B------:R-:W-:-:S04]  /*2110*/  UIADD3 UR4, UR49, UR50, -UR4 ;  /* 0x0000003231047290 */ /* 0x000fc8000fffe804 */
[----:B------:R-:W-:-:S04]  /*2120*/  USHF.L.U32 UR4, UR4, 0x3, URZ ;  /* 0x0000000304047899 */ /* 0x000fc8000800063f */
[----:B------:R-:W-:-:S04]  /*2130*/  ULOP3.LUT UR4, UR4, 0x18, URZ, 0xc0, !UPT ;  /* 0x0000001804047892 */ /* 0x000fc8000f8ec03f */
[----:B------:R-:W-:-:S04]  /*2140*/  UIADD3 UR4, UR52, 0x20, UR4 ;  /* 0x0000002034047890 */ /* 0x000fc8000fffe004 */
[----:B------:R-:W-:-:S09]  /*2150*/  UPRMT UR4, URZ, 0x654, UR4 ;  /* 0x000006543f047896 */ /* 0x000fd20008000004 */
[----:B------:R-:W-:Y:S01]  /*2160*/  SYNCS.ARRIVE.TRANS64.RED.A1T0 RZ, [UR4], RZ ;  /* 0x000000ffffff79a7 */ /* 0x000fe20008100404 */
[----:B------:R-:W-:Y:S05]  /*2170*/  @P0 BRA `(.L_x_32) ;  /* 0x0000000000040947 */ /* 0x000fea0003800000 */
[----:B------:R-:W-:Y:S01]  /*2180*/  BPT.TRAP 0x1 ;  /* 0x000000040000795c */ /* 0x000fe20000300000 */
.L_x_32:
[----:B------:R-:W-:Y:S01]  /*2190*/  UIADD3 UR4, UR52, 0x200, URZ ;  /* 0x0000020034047890 */ /* 0x000fe2000fffe03f */
[----:B------:R-:W-:Y:S02]  /*21a0*/  R2UR UR46, R23 ;  /* 0x00000000172e72ca */ /* 0x000fe400000e0000 */
[----:B------:R-:W-:Y:S01]  /*21b0*/  R2UR UR45, R156 ;  /* 0x000000009c2d72ca */ /* 0x000fe200000e0000 */
[----:B------:R-:W-:-:S06]  /*21c0*/  ULOP3.LUT UP0, URZ, UR4, 0x1bf, URZ, 0xc0, !UPT ;  /* 0x000001bf043f7892 */ /* 0x000fcc000f80c03f */
[----:B------:R-:W-:-:S04]  /*21d0*/  PLOP3.LUT P0, PT, PT, PT, UP0, 0x80, 0x0 ;  /* 0x000000000000781c */ /* 0x000fc80003f0f008 */
[----:B------:R-:W-:Y:S02]  /*21e0*/  USHF.L.U32 UR46, UR46, 0x8, URZ ;  /* 0x000000082e2e7899 */ /* 0x000fe4000800063f */
[----:B------:R-:W-:-:S07]  /*21f0*/  USHF.L.U32 UR45, UR45, 0x7, URZ ;  /* 0x000000072d2d7899 */ /* 0x000fce000800063f */
[----:B------:R-:W-:Y:S05]  /*2200*/  @!P0 BRA `(.L_x_34) ;  /* 0x00000000007c8947 */ /* 0x000fea0003800000 */
[----:B------:R-:W-:Y:S01]  /*2210*/  MOV R23, 0x0 ;  /* 0x0000000000177802 */ /* 0x000fe20000000f00 */
[----:B------:R-:W-:Y:S01]  /*2220*/  ULDC.64 UR4, c[0x4][0x80] ;  /* 0x0100200000047ab9 */ /* 0x000fe20000000a00 */
[----:B------:R-:W-:Y:S01]  /*2230*/  ULDC.64 UR6, c[0x4][0x10] ;  /* 0x0100040000067ab9 */ /* 0x000fe20000000a00 */
[----:B-12---:R-:W-:Y:S01]  /*2240*/  MOV R4, UR4 ;  /* 0x0000000400047c02 */ /* 0x006fe20008000f00 */
[----:B------:R1:W2:Y:S01]  /*2250*/  LDC.64 R14, c[0x4][R23] ;  /* 0x01000000170e7b82 */ /* 0x0002a20000000a00 */
[----:B------:R-:W-:Y:S01]  /*2260*/  IMAD.U32 R5, RZ, RZ, UR5 ;  /* 0x00000005ff057e24 */ /* 0x000fe2000f8e00ff */
[----:B------:R-:W-:Y:S01]  /*2270*/  ULDC.64 UR4, c[0x4][0x88] ;  /* 0x0100220000047ab9 */ /* 0x000fe20000000a00 */
[----:B------:R-:W-:Y:S01]  /*2280*/  IMAD.U32 R10, RZ, RZ, UR6 ;  /* 0x00000006ff0a7e24 */ /* 0x000fe2000f8e00ff */
[----:B------:R-:W-:Y:S01]  /*2290*/  MOV R13, RZ ;  /* 0x000000ff000d7202 */ /* 0x000fe20000000f00 */
[----:B------:R-:W-:Y:S02]  /*22a0*/  IMAD.U32 R6, RZ, RZ, UR4 ;  /* 0x00000004ff067e24 */ /* 0x000fe4000f8e00ff */
[----:B------:R-:W-:-:S02]  /*22b0*/  IMAD.U32 R7, RZ, RZ, UR5 ;  /* 0x00000005ff077e24 */ /* 0x000fc4000f8e00ff */
[----:B------:R-:W-:Y:S02]  /*22c0*/  IMAD.U32 R11, RZ, RZ, UR7 ;  /* 0x00000007ff0b7e24 */ /* 0x000fe4000f8e00ff */
[----:B------:R-:W-:Y:S02]  /*22d0*/  IMAD.MOV.U32 R8, RZ, RZ, 0x70 ;  /* 0x00000070ff087424 */ /* 0x000fe400078e00ff */
[----:B-1----:R-:W-:-:S07]  /*22e0*/  IMAD.MOV.U32 R12, RZ, RZ, 0x1 ;  /* 0x00000001ff0c7424 */ /* 0x002fce00078e00ff */
[----:B------:R-:W-:-:S07]  /*22f0*/  LEPC R20, `(.L_x_35) ;  /* 0x000000001014794e */ /* 0x000fce0000000000 */
[----:B--2--5:R-:W-:Y:S05]  /*2300*/  CALL.ABS.NOINC R14 ;  /* 0x000000000e007343 */ /* 0x024fea0003c00000 */
.L_x_35:
[----:B------:R1:W2:Y:S01]  /*2310*/  LDC.64 R14, c[0x4][R23] ;  /* 0x01000000170e7b82 */ /* 0x0002a20000000a00 */
[----:B------:R-:W-:Y:S01]  /*2320*/  ULDC.64 UR4, c[0x4][0x80] ;  /* 0x0100200000047ab9 */ /* 0x000fe20000000a00 */
[----:B------:R-:W-:Y:S01]  /*2330*/  ULDC.64 UR6, c[0x4][0x10] ;  /* 0x0100040000067ab9 */ /* 0x000fe20000000a00 */
[----:B------:R-:W-:Y:S01]  /*2340*/  IMAD.U32 R4, RZ, RZ, UR4 ;  /* 0x00000004ff047e24 */ /* 0x000fe2000f8e00ff */
[----:B------:R-:W-:Y:S01]  /*2350*/  MOV R12, 0x1 ;  /* 0x00000001000c7802 */ /* 0x000fe20000000f00 */
[----:B------:R-:W-:Y:S01]  /*2360*/  IMAD.U32 R5, RZ, RZ, UR5 ;  /* 0x00000005ff057e24 */ /* 0x000fe2000f8e00ff */
[----:B------:R-:W-:Y:S01]  /*2370*/  ULDC.64 UR4, c[0x4][0x88] ;  /* 0x0100220000047ab9 */ /* 0x000fe20000000a00 */
[----:B------:R-:W-:Y:S02]  /*2380*/  IMAD.U32 R10, RZ, RZ, UR6 ;  /* 0x00000006ff0a7e24 */ /* 0x000fe4000f8e00ff */
[----:B------:R-:W-:Y:S02]  /*2390*/  IMAD.U32 R6, RZ, RZ, UR4 ;  /* 0x00000004ff067e24 */ /* 0x000fe4000f8e00ff */
[----:B------:R-:W-:-:S02]  /*23a0*/  IMAD.U32 R7, RZ, RZ, UR5 ;  /* 0x00000005ff077e24 */ /* 0x000fc4000f8e00ff */
[----:B------:R-:W-:Y:S02]  /*23b0*/  IMAD.U32 R11, RZ, RZ, UR7 ;  /* 0x00000007ff0b7e24 */ /* 0x000fe4000f8e00ff */
[----:B------:R-:W-:Y:S02]  /*23c0*/  IMAD.MOV.U32 R8, RZ, RZ, 0x70 ;  /* 0x00000070ff087424 */ /* 0x000fe400078e00ff */
[----:B-1----:R-:W-:-:S07]  /*23d0*/  IMAD.MOV.U32 R13, RZ, RZ, RZ ;  /* 0x000000ffff0d7224 */ /* 0x002fce00078e00ff */
[----:B------:R-:W-:-:S07]  /*23e0*/  LEPC R20, `(.L_x_34) ;  /* 0x000000001014794e */ /* 0x000fce0000000000 */
[----:B--2---:R-:W-:Y:S05]  /*23f0*/  CALL.ABS.NOINC R14 ;  /* 0x000000000e007343 */ /* 0x004fea0003c00000 */
.L_x_34:
[----:B------:R-:W-:Y:S02]  /*2400*/  ULDC.64 UR4, c[0x0][0x590] ;  /* 0x0001640000047ab9 */ /* 0x000fe40000000a00 */
[----:B------:R-:W-:Y:S02]  /*2410*/  IMAD.U32 R161, RZ, RZ, UR4 ;  /* 0x00000004ffa17e24 */ /* 0x000fe4000f8e00ff */
[----:B------:R-:W-:-:S03]  /*2420*/  IMAD.U32 R163, RZ, RZ, UR5 ;  /* 0x00000005ffa37e24 */ /* 0x000fc6000f8e00ff */
[----:B------:R-:W-:-:S04]  /*2430*/  ISETP.NE.U32.AND P2, PT, R161, RZ, PT ;  /* 0x000000ffa100720c */ /* 0x000fc80003f45070 */
[----:B------:R-:W-:-:S13]  /*2440*/  ISETP.NE.AND.EX P2, PT, R163, RZ, PT, P2 ;  /* 0x000000ffa300720c */ /* 0x000fda0003f45320 */
[----:B------:R-:W-:Y:S05]  /*2450*/  @!P2 BRA `(.L_x_36) ;  /* 0x000000000034a947 */ /* 0x000fea0003800000 */
[----:B------:R-:W-:Y:S02]  /*2460*/  ULDC.64 UR4, c[0x0][0x588] ;  /* 0x0001620000047ab9 */ /* 0x000fe40000000a00 */
[----:B------:R-:W-:-:S04]  /*2470*/  ISETP.NE.U32.AND P0, PT, RZ, UR4, PT ;  /* 0x00000004ff007c0c */ /* 0x000fc8000bf05070 */
[----:B------:R-:W-:-:S13]  /*2480*/  ISETP.NE.AND.EX P0, PT, RZ, UR5, PT, P0 ;  /* 0x00000005ff007c0c */ /* 0x000fda000bf05300 */
[----:B------:R-:W-:Y:S05]  /*2490*/  @!P0 BRA `(.L_x_37) ;  /* 0x0000000000188947 */ /* 0x000fea0003800000 */
[----:B-12---:R-:W1:Y:S01]  /*24a0*/  LDC.64 R4, c[0x0][0x588] ;  /* 0x00016200ff047b82 */ /* 0x006e620000000a00 */
[----:B------:R-:W-:-:S04]  /*24b0*/  IMAD R3, R161, UR47, RZ ;  /* 0x0000002fa1037c24 */ /* 0x000fc8000f8e02ff */
[----:B-1----:R-:W-:-:S05]  /*24c0*/  IMAD.WIDE R4, R3, 0x4, R4 ;  /* 0x0000000403047825 */ /* 0x002fca00078e0204 */
[----:B-----5:R3:W5:Y:S01]  /*24d0*/  LDG.E R153, desc[UR42][R4.64] ;  /* 0x0000002a04997981 */ /* 0x020762000c1e1900 */
[----:B------:R-:W-:Y:S01]  /*24e0*/  IMAD.MOV.U32 R152, RZ, RZ, 0x1 ;  /* 0x00000001ff987424 */ /* 0x000fe200078e00ff */
[----:B------:R-:W-:Y:S06]  /*24f0*/  BRA `(.L_x_36) ;  /* 0x00000000000c7947 */ /* 0x000fec0003800000 */
.L_x_37:
[----:B------:R-:W-:Y:S01]  /*2500*/  ULDC UR4, c[0x0][0x580] ;  /* 0x0001600000047ab9 */ /* 0x000fe20000000800 */
[----:B------:R-:W-:Y:S02]  /*2510*/  IMAD.MOV.U32 R152, RZ, RZ, 0x1 ;  /* 0x00000001ff987424 */ /* 0x000fe400078e00ff */
[----:B-----5:R-:W-:-:S07]  /*2520*/  IMAD.U32 R153, RZ, RZ, UR4 ;  /* 0x00000004ff997e24 */ /* 0x020fce000f8e00ff */
.L_x_36:
[----:B------:R-:W4:Y:S02]  /*2530*/  LDC.64 R6, c[0x0][0x5b0] ;  /* 0x00016c00ff067b82 */ /* 0x000f240000000a00 */
[----:B----4-:R-:W-:-:S04]  /*2540*/  ISETP.NE.U32.AND P0, PT, R6, RZ, PT ;  /* 0x000000ff0600720c */ /* 0x010fc80003f05070 */
[----:B------:R-:W-:-:S13]  /*2550*/  ISETP.NE.AND.EX P0, PT, R7, RZ, PT, P0 ;  /* 0x000000ff0700720c */ /* 0x000fda0003f05300 */
[----:B------:R-:W-:Y:S05]  /*2560*/  @!P0 BRA `(.L_x_38) ;  /* 0x00000000002c8947 */ /* 0x000fea0003800000 */
[----:B------:R-:W-:Y:S02]  /*2570*/  ULDC.64 UR4, c[0x0][0x5a8] ;  /* 0x00016a0000047ab9 */ /* 0x000fe40000000a00 */
[----:B------:R-:W-:-:S04]  /*2580*/  ISETP.NE.U32.AND P0, PT, RZ, UR4, PT ;  /* 0x00000004ff007c0c */ /* 0x000fc8000bf05070 */
[----:B------:R-:W-:-:S13]  /*2590*/  ISETP.NE.AND.EX P0, PT, RZ, UR5, PT, P0 ;  /* 0x00000005ff007c0c */ /* 0x000fda000bf05300 */
[----:B------:R-:W-:Y:S05]  /*25a0*/  @!P0 BRA `(.L_x_39) ;  /* 0x0000000000148947 */ /* 0x000fea0003800000 */
[----:B-123--:R-:W1:Y:S01]  /*25b0*/  LDC.64 R4, c[0x0][0x5a8] ;  /* 0x00016a00ff047b82 */ /* 0x00ee620000000a00 */
[----:B------:R-:W-:-:S04]  /*25c0*/  IMAD R3, R6, UR47, RZ ;  /* 0x0000002f06037c24 */ /* 0x000fc8000f8e02ff */
[----:B-1----:R-:W-:-:S05]  /*25d0*/  IMAD.WIDE R4, R3, 0x4, R4 ;  /* 0x0000000403047825 */ /* 0x002fca00078e0204 */
[----:B-----5:R4:W5:Y:S01]  /*25e0*/  LDG.E R154, desc[UR42][R4.64] ;  /* 0x0000002a049a7981 */ /* 0x020962000c1e1900 */
[----:B------:R-:W-:Y:S05]  /*25f0*/  BRA `(.L_x_38) ;  /* 0x0000000000087947 */ /* 0x000fea0003800000 */
.L_x_39:
[----:B------:R-:W-:Y:S02]  /*2600*/  ULDC UR4, c[0x0][0x5a0] ;  /* 0x0001680000047ab9 */ /* 0x000fe40000000800 */
[----:B-----5:R-:W-:-:S07]  /*2610*/  IMAD.U32 R154, RZ, RZ, UR4 ;  /* 0x00000004ff9a7e24 */ /* 0x020fce000f8e00ff */
.L_x_38:
[----:B------:R-:W-:Y:S01]  /*2620*/  ULDC.64 UR4, c[0x0][0x588] ;  /* 0x0001620000047ab9 */ /* 0x000fe20000000a00 */
[----:B------:R-:W-:Y:S01]  /*2630*/  ISETP.NE.U32.AND P1, PT, R161, RZ, PT ;  /* 0x000000ffa100720c */ /* 0x000fe20003f25070 */
[----:B------:R-:W-:Y:S02]  /*2640*/  UISETP.NE.U32.AND UP0, UPT, UR4, URZ, UPT ;  /* 0x0000003f0400728c */ /* 0x000fe4000bf05070 */
[----:B------:R-:W-:Y:S02]  /*2650*/  ISETP.NE.U32.AND P3, PT, RZ, UR4, PT ;  /* 0x00000004ff007c0c */ /* 0x000fe4000bf65070 */
[----:B------:R-:W-:Y:S01]  /*2660*/  ISETP.NE.AND.EX P5, PT, R163, RZ, PT, P1 ;  /* 0x000000ffa300720c */ /* 0x000fe20003fa5310 */
[----:B------:R-:W-:Y:S02]  /*2670*/  UISETP.NE.AND.EX UP0, UPT, UR5, URZ, UPT, UP0 ;  /* 0x0000003f0500728c */ /* 0x000fe4000bf05300 */
[----:B------:R-:W-:Y:S02]  /*2680*/  ISETP.NE.AND.EX P3, PT, RZ, UR5, PT, P3 ;  /* 0x00000005ff007c0c */ /* 0x000fe4000bf65330 */
[----:B------:R-:W-:-:S02]  /*2690*/  PLOP3.LUT P0, PT, PT, PT, PT, 0x8, 0x0 ;  /* 0x000000000000781c */ /* 0x000fc40003f0e170 */
[----:B------:R-:W-:-:S04]  /*26a0*/  PLOP3.LUT P4, PT, PT, PT, UP0, 0x80, 0x0 ;  /* 0x000000000000781c */ /* 0x000fc80003f8f008 */
[----:B------:R-:W-:-:S05]  /*26b0*/  PLOP3.LUT P4, PT, P4, PT, PT, 0x8, 0x0 ;  /* 0x000000000000781c */ /* 0x000fca000278e170 */
[----:B------:R-:W-:Y:S08]  /*26c0*/  @P3 BRA P5, `(.L_x_40) ;  /* 0x0000000000243947 */ /* 0x000ff00002800000 */
[----:B------:R-:W-:Y:S04]  /*26d0*/  BSSY B0, `(.L_x_40) ;  /* 0x0000008000007945 */ /* 0x000fe80003800000 */
[----:B------:R-:W-:Y:S05]  /*26e0*/  @!P2 BRA `(.L_x_41) ;  /* 0x000000000014a947 */ /* 0x000fea0003800000 */
[----:B------:R-:W-:Y:S02]  /*26f0*/  LOP3.LUT P3, RZ, R152, 0xff, RZ, 0xc0, !PT ;  /* 0x000000ff98ff7812 */ /* 0x000fe4000786c0ff */
[----:B------:R-:W-:-:S11]  /*2700*/  PLOP3.LUT P0, PT, P4, PT, PT, 0x80, 0x0 ;  /* 0x000000000000781c */ /* 0x000fd6000270f070 */
[----:B------:R-:W-:Y:S05]  /*2710*/  @!P3 BRA `(.L_x_42) ;  /* 0x00000000000cb947 */ /* 0x000fea0003800000 */
[----:B-----5:R-:W-:Y:S01]  /*2720*/  FSETP.EQ.AND P0, PT, R153, RZ, PT ;  /* 0x000000ff9900720b */ /* 0x020fe20003f02000 */
[----:B------:R-:W-:-:S12]  /*2730*/  BRA `(.L_x_42) ;  /* 0x0000000000047947 */ /* 0x000fd80003800000 */
.L_x_41:
[----:B-----5:R-:W-:-:S13]  /*2740*/  FSETP.EQ.AND P0, PT, R153, RZ, PT ;  /* 0x000000ff9900720b */ /* 0x020fda0003f02000 */
.L_x_42:
[----:B------:R-:W-:Y:S05]  /*2750*/  BSYNC B0 ;  /* 0x0000000000007941 */ /* 0x000fea0003800000 */
.L_x_40:
[----:B------:R-:W-:Y:S04]  /*2760*/  BSSY B0, `(.L_x_43) ;  /* 0x0000007000007945 */ /* 0x000fe80003800000 */
[----:B------:R-:W-:Y:S05]  /*2770*/  @!P2 BRA `(.L_x_44) ;  /* 0x000000000010a947 */ /* 0x000fea0003800000 */
[----:B------:R-:W-:-:S13]  /*2780*/  LOP3.LUT P2, RZ, R152, 0xff, RZ, 0xc0, !PT ;  /* 0x000000ff98ff7812 */ /* 0x000fda000784c0ff */
[----:B------:R-:W-:Y:S05]  /*2790*/  @!P2 BRA `(.L_x_45) ;  /* 0x00000000000ca947 */ /* 0x000fea0003800000 */
[----:B-----5:R-:W-:Y:S01]  /*27a0*/  FSETP.EQ.AND P4, PT, R153, RZ, PT ;  /* 0x000000ff9900720b */ /* 0x020fe20003f82000 */
[----:B------:R-:W-:-:S12]  /*27b0*/  BRA `(.L_x_45) ;  /* 0x0000000000047947 */ /* 0x000fd80003800000 */
.L_x_44:
[----:B-----5:R-:W-:-:S13]  /*27c0*/  FSETP.EQ.AND P4, PT, R153, RZ, PT ;  /* 0x000000ff9900720b */ /* 0x020fda0003f82000 */
.L_x_45:
[----:B------:R-:W-:Y:S05]  /*27d0*/  BSYNC B0 ;  /* 0x0000000000007941 */ /* 0x000fea0003800000 */
.L_x_43:
[----:B------:R-:W-:Y:S01]  /*27e0*/  BSSY B0, `(.L_x_46) ;  /* 0x0000024000007945 */ /* 0x000fe20003800000 */
[----:B------:R-:W-:Y:S02]  /*27f0*/  MOV R0, RZ ;  /* 0x000000ff00007202 */ /* 0x000fe40000000f00 */
[----:B------:R-:W-:Y:S02]  /*2800*/  CS2R R6, SRZ ;  /* 0x0000000000067805 */ /* 0x000fe4000001ff00 */
[----:B-1234-:R-:W-:Y:S02]  /*2810*/  CS2R R4, SRZ ;  /* 0x0000000000047805 */ /* 0x01efe4000001ff00 */
[----:B------:R-:W-:Y:S02]  /*2820*/  CS2R R10, SRZ ;  /* 0x00000000000a7805 */ /* 0x000fe4000001ff00 */
[----:B------:R-:W-:Y:S01]  /*2830*/  CS2R R8, SRZ ;  /* 0x0000000000087805 */ /* 0x000fe2000001ff00 */
[----:B------:R-:W-:Y:S06]  /*2840*/  @P0 BRA `(.L_x_47) ;  /* 0x0000000000740947 */ /* 0x000fec0003800000 */
[----:B------:R-:W-:-:S13]  /*2850*/  ISETP.NE.AND P2, PT, R160, 0x3, PT ;  /* 0x00000003a000780c */ /* 0x000fda0003f45270 */
[----:B------:R-:W-:Y:S05]  /*2860*/  @!P2 BRA `(.L_x_48) ;  /* 0x000000000004a947 */ /* 0x000fea0003800000 */
[----:B------:R-:W-:Y:S01]  /*2870*/  BPT.TRAP 0x1 ;  /* 0x000000040000795c */ /* 0x000fe20000300000 */
.L_x_48:
[----:B------:R-:W-:Y:S01]  /*2880*/  SHF.L.U32 R3, RZ, 0x1f, RZ ;  /* 0x0000001fff037819 */ /* 0x000fe200000006ff */
[----:B------:R-:W-:Y:S02]  /*2890*/  IMAD.MOV.U32 R0, RZ, RZ, 0x1 ;  /* 0x00000001ff007424 */ /* 0x000fe400078e00ff */
[----:B------:R-:W-:Y:S01]  /*28a0*/  IMAD.MOV.U32 R7, RZ, RZ, RZ ;  /* 0x000000ffff077224 */ /* 0x000fe200078e00ff */
[----:B------:R-:W1:Y:S02]  /*28b0*/  SYNCS.PHASECHK.TRANS64.TRYWAIT P2, [UR52+0x40], R3 ;  /* 0x00004003ff0075a7 */ /* 0x000e640008040174 */
[----:B-1----:R-:W-:Y:S05]  /*28c0*/  @!P2 BRA `(.L_x_49) ;  /* 0x0000007000b8a947 */ /* 0x002fea0003800000 */
.L_x_233:
[----:B------:R-:W-:Y:S01]  /*28d0*/  IMAD.MOV.U32 R6, RZ, RZ, RZ ;  /* 0x000000ffff067224 */ /* 0x000fe200078e00ff */
[----:B-1----:R-:W-:Y:S02]  /*28e0*/  CS2R R4, SRZ ;  /* 0x0000000000047805 */ /* 0x002fe4000001ff00 */
[----:B------:R-:W-:Y:S02]  /*28f0*/  CS2R R10, SRZ ;  /* 0x00000000000a7805 */ /* 0x000fe4000001ff00 */
[----:B------:R-:W-:Y:S01]  /*2900*/  CS2R R8, SRZ ;  /* 0x0000000000087805 */ /* 0x000fe2000001ff00 */
[----:B------:R-:W-:Y:S06]  /*2910*/  @P4 BRA `(.L_x_47) ;  /* 0x0000000000404947 */ /* 0x000fec0003800000 */
[C---:B------:R-:W-:Y:S01]  /*2920*/  IMAD.SHL.U32 R3, R18.reuse, 0x10, RZ ;  /* 0x0000001012037824 */ /* 0x040fe200078e00ff */
[----:B------:R-:W-:Y:S01]  /*2930*/  SHF.R.U32.HI R6, RZ, 0x1, R18 ;  /* 0x00000001ff067819 */ /* 0x000fe20000011612 */
[C---:B------:R-:W-:Y:S01]  /*2940*/  IMAD.SHL.U32 R4, R18.reuse, 0x20, RZ ;  /* 0x0000002012047824 */ /* 0x040fe200078e00ff */
[----:B------:R-:W-:Y:S05]  /*2950*/  WARPSYNC.ALL ;  /* 0x0000000000007948 */ /* 0x000fea0003800000 */
[----:B------:R-:W-:Y:S01]  /*2960*/  LOP3.LUT R3, R3, 0xe00, RZ, 0xc0, !PT ;  /* 0x00000e0003037812 */ /* 0x000fe200078ec0ff */
[----:B------:R-:W-:Y:S01]  /*2970*/  IMAD.SHL.U32 R8, R18, 0x4, RZ ;  /* 0x0000000412087824 */ /* 0x000fe200078e00ff */
[----:B------:R-:W-:-:S02]  /*2980*/  LOP3.LUT R5, R4, 0xc0, RZ, 0xc0, !PT ;  /* 0x000000c004057812 */ /* 0x000fc400078ec0ff */
[----:B------:R-:W-:Y:S02]  /*2990*/  LOP3.LUT R3, R3, 0x20, R4, 0xf8, !PT ;  /* 0x0000002003037812 */ /* 0x000fe400078ef804 */
[----:B------:R-:W-:Y:S02]  /*29a0*/  LOP3.LUT R5, R5, 0x8, R6, 0xf8, !PT ;  /* 0x0000000805057812 */ /* 0x000fe400078ef806 */
[----:B------:R-:W-:Y:S02]  /*29b0*/  LOP3.LUT R3, R3, 0x100, R4, 0xf8, !PT ;  /* 0x0000010003037812 */ /* 0x000fe400078ef804 */
[----:B------:R-:W-:-:S04]  /*29c0*/  LOP3.LUT R8, R5, 0x18, R8, 0x78, !PT ;  /* 0x0000001805087812 */ /* 0x000fc800078e7808 */
[----:B------:R-:W-:-:S04]  /*29d0*/  LOP3.LUT R3, R3, R8, RZ, 0xfc, !PT ;  /* 0x0000000803037212 */ /* 0x000fc800078efcff */
[----:B------:R-:W-:-:S05]  /*29e0*/  LEA R8, R3, UR52, 0x1 ;  /* 0x0000003403087c11 */ /* 0x000fca000f8e08ff */
[----:B------:R-:W-:Y:S02]  /*29f0*/  IMAD R4, R155, 0x2, R8 ;  /* 0x000000029b047824 */ /* 0x000fe400078e0208 */
[----:B------:R-:W1:Y:S04]  /*2a00*/  LDSM.16.M88.4 R8, [R8+0x200] ;  /* 0x000200000808783b */ /* 0x000e680000000200 */
[----:B------:R-:W2:Y:S02]  /*2a10*/  LDSM.16.M88.4 R4, [R4+0x200] ;  /* 0x000200000404783b */ /* 0x000ea40000000200 */
.L_x_47:
[----:B------:R-:W-:Y:S05]  /*2a20*/  BSYNC B0 ;  /* 0x0000000000007941 */ /* 0x000fea0003800000 */
.L_x_46:
[----:B------:R-:W-:Y:S01]  /*2a30*/  IMAD.SHL.U32 R13, R18, 0x20, RZ ;  /* 0x00000020120d7824 */ /* 0x000fe200078e00ff */
[----:B------:R-:W-:Y:S01]  /*2a40*/  SHF.R.U32.HI R164, RZ, 0x1, R18 ;  /* 0x00000001ffa47819 */ /* 0x000fe20000011612 */
[C---:B-1----:R-:W-:Y:S01]  /*2a50*/  IMAD.U32 R158, R11.reuse, 0x10000, RZ ;  /* 0x000100000b9e7824 */ /* 0x042fe200078e00ff */
[----:B------:R-:W-:Y:S01]  /*2a60*/  LOP3.LUT R162, R11, 0xffff0000, RZ, 0xc0, !PT ;  /* 0xffff00000ba27812 */ /* 0x000fe200078ec0ff */
[----:B------:R-:W-:Y:S01]  /*2a70*/  IMAD.U32 R14, R9, 0x10000, RZ ;  /* 0x00010000090e7824 */ /* 0x000fe200078e00ff */
[----:B------:R-:W-:Y:S01]  /*2a80*/  LOP3.LUT R3, R13, 0xc0, RZ, 0xc0, !PT ;  /* 0x000000c00d037812 */ /* 0x000fe200078ec0ff */
[----:B------:R-:W-:Y:S01]  /*2a90*/  IMAD.U32 R156, R10, 0x10000, RZ ;  /* 0x000100000a9c7824 */ /* 0x000fe200078e00ff */
[C---:B--2---:R-:W-:Y:S01]  /*2aa0*/  LOP3.LUT R166, R4.reuse, 0xffff0000, RZ, 0xc0, !PT ;  /* 0xffff000004a67812 */ /* 0x044fe200078ec0ff */
[----:B------:R-:W-:Y:S01]  /*2ab0*/  IMAD.U32 R168, R5, 0x10000, RZ ;  /* 0x0001000005a87824 */ /* 0x000fe200078e00ff */
[----:B------:R-:W-:Y:S01]  /*2ac0*/  LOP3.LUT R11, R3, 0x8, R164, 0xf8, !PT ;  /* 0x00000008030b7812 */ /* 0x000fe200078ef8a4 */
[----:B------:R-:W-:Y:S01]  /*2ad0*/  IMAD.U32 R164, R4, 0x10000, RZ ;  /* 0x0001000004a47824 */ /* 0x000fe200078e00ff */
[C---:B------:R-:W-:Y:S01]  /*2ae0*/  LOP3.LUT R3, R18.reuse, 0xff, RZ, 0xc0, !PT ;  /* 0x000000ff12037812 */ /* 0x040fe200078ec0ff */
[----:B------:R-:W-:Y:S01]  /*2af0*/  IMAD.SHL.U32 R4, R18, 0x10, RZ ;  /* 0x0000001012047824 */ /* 0x000fe200078e00ff */
[----:B------:R-:W-:Y:S01]  /*2b00*/  SHF.L.U32 R12, R8, 0x10, RZ ;  /* 0x00000010080c7819 */ /* 0x000fe200000006ff */
[----:B-----5:R-:W-:Y:S01]  /*2b10*/  FMUL R15, R153, R156 ;  /* 0x0000009c990f7220 */ /* 0x020fe20000400000 */
[----:B------:R-:W-:Y:S01]  /*2b20*/  LOP3.LUT R20, R9, 0xffff0000, RZ, 0xc0, !PT ;  /* 0xffff000009147812 */ /* 0x000fe200078ec0ff */
[----:B------:R-:W-:Y:S01]  /*2b30*/  VIADD R3, R3, 0x1f ;  /* 0x0000001f03037836 */ /* 0x000fe20000000000 */
[----:B------:R-:W-:Y:S01]  /*2b40*/  LOP3.LUT R4, R4, 0xe00, RZ, 0xc0, !PT ;  /* 0x00000e0004047812 */ /* 0x000fe200078ec0ff */
[----:B------:R-:W-:Y:S01]  /*2b50*/  FFMA R92, R154, R92, R15 ;  /* 0x0000005c9a5c7223 */ /* 0x000fe2000000000f */
[----:B------:R-:W-:Y:S01]  /*2b60*/  LOP3.LUT R8, R8, 0xffff0000, RZ, 0xc0, !PT ;  /* 0xffff000008087812 */ /* 0x000fe200078ec0ff */
[C---:B------:R-:W-:Y:S01]  /*2b70*/  FMUL R21, R153.reuse, R158 ;  /* 0x0000009e99157220 */ /* 0x040fe20000400000 */
[--C-:B------:R-:W-:Y:S01]  /*2b80*/  LOP3.LUT R4, R4, 0x20, R13.reuse, 0xf8, !PT ;  /* 0x0000002004047812 */ /* 0x100fe200078ef80d */
[----:B------:R-:W-:Y:S01]  /*2b90*/  FMUL R156, R153, R162 ;  /* 0x000000a2999c7220 */ /* 0x000fe20000400000 */
[----:B------:R-:W-:Y:S01]  /*2ba0*/  LOP3.LUT R10, R10, 0xffff0000, RZ, 0xc0, !PT ;  /* 0xffff00000a0a7812 */ /* 0x000fe200078ec0ff */
[----:B------:R-:W-:Y:S01]  /*2bb0*/  IMAD.U32 R176, R7, 0x10000, RZ ;  /* 0x0001000007b07824 */ /* 0x000fe200078e00ff */
[C---:B------:R-:W-:Y:S01]  /*2bc0*/  SHF.L.U32 R172, R6.reuse, 0x10, RZ ;  /* 0x0000001006ac7819 */ /* 0x040fe200000006ff */
[C---:B------:R-:W-:Y:S01]  /*2bd0*/  FMUL R23, R153.reuse, R164 ;  /* 0x000000a499177220 */ /* 0x040fe20000400000 */
[----:B------:R-:W-:Y:S01]  /*2be0*/  LOP3.LUT R174, R6, 0xffff0000, RZ, 0xc0, !PT ;  /* 0xffff000006ae7812 */ /* 0x000fe200078ec0ff */
[----:B------:R-:W-:Y:S01]  /*2bf0*/  IMAD.SHL.U32 R6, R18, 0x4, RZ ;  /* 0x0000000412067824 */ /* 0x000fe200078e00ff */
[----:B------:R-:W-:Y:S01]  /*2c00*/  LOP3.LUT R9, R4, 0x100, R13, 0xf8, !PT ;  /* 0x0000010004097812 */ /* 0x000fe200078ef80d */
[----:B------:R-:W-:Y:S01]  /*2c10*/  FMUL R13, R153, R14 ;  /* 0x0000000e990d7220 */ /* 0x000fe20000400000 */
[----:B------:R-:W-:Y:S01]  /*2c20*/  ISETP.GT.U32.AND P2, PT, R3, 0x3e, PT ;  /* 0x0000003e0300780c */ /* 0x000fe20003f44070 */
[C---:B------:R-:W-:Y:S01]  /*2c30*/  FMUL R3, R153.reuse, R12 ;  /* 0x0000000c99037220 */ /* 0x040fe20000400000 */
[C---:B------:R-:W-:Y:S01]  /*2c40*/  FMUL R14, R153.reuse, R20 ;  /* 0x00000014990e7220 */ /* 0x040fe20000400000 */
[C---:B------:R-:W-:Y:S01]  /*2c50*/  FMUL R12, R153.reuse, R8 ;  /* 0x00000008990c7220 */ /* 0x040fe20000400000 */
[----:B------:R-:W-:Y:S01]  /*2c60*/  FMUL R20, R153, R10 ;  /* 0x0000000a99147220 */ /* 0x000fe20000400000 */
[----:B------:R-:W-:Y:S01]  /*2c70*/  LOP3.LUT R170, R5, 0xffff0000, RZ, 0xc0, !PT ;  /* 0xffff000005aa7812 */ /* 0x000fe200078ec0ff */
[C---:B------:R-:W-:Y:S01]  /*2c80*/  FFMA R5, R154.reuse, R90, R13 ;  /* 0x0000005a9a057223 */ /* 0x040fe2000000000d */
[----:B------:R-:W-:Y:S01]  /*2c90*/  LOP3.LUT R180, R11, 0x18, R6, 0x78, !PT ;  /* 0x000000180bb47812 */ /* 0x000fe200078e7806 */
[C---:B------:R-:W-:Y:S01]  /*2ca0*/  FFMA R6, R154.reuse, R91, R14 ;  /* 0x0000005b9a067223 */ /* 0x040fe2000000000e */
[C---:B------:R-:W-:Y:S01]  /*2cb0*/  FFMA R4, R154.reuse, R88, R3 ;  /* 0x000000589a047223 */ /* 0x040fe20000000003 */
[C---:B------:R-:W-:Y:S01]  /*2cc0*/  FFMA R89, R154.reuse, R89, R12 ;  /* 0x000000599a597223 */ /* 0x040fe2000000000c */
[C---:B------:R-:W-:Y:S01]  /*2cd0*/  FFMA R93, R154.reuse, R93, R20 ;  /* 0x0000005d9a5d7223 */ /* 0x040fe20000000014 */
[----:B------:R-:W-:Y:S01]  /*2ce0*/  LOP3.LUT R178, R7, 0xffff0000, RZ, 0xc0, !PT ;  /* 0xffff000007b27812 */ /* 0x000fe200078ec0ff */
[----:B------:R-:W-:Y:S01]  /*2cf0*/  FFMA R7, R154, R94, R21 ;  /* 0x0000005e9a077223 */ /* 0x000fe20000000015 */
[----:B------:R-:W-:Y:S01]  /*2d00*/  F2FP.RELU.BF16.F32.PACK_AB R5, R6, R5 ;  /* 0x000000050605723e */ /* 0x000fe200000018ff */
[----:B------:R-:W-:Y:S01]  /*2d10*/  FFMA R8, R154, R95, R156 ;  /* 0x0000005f9a087223 */ /* 0x000fe2000000009c */
[----:B------:R-:W-:Y:S01]  /*2d20*/  F2FP.RELU.BF16.F32.PACK_AB R4, R89, R4 ;  /* 0x000000045904723e */ /* 0x000fe200000018ff */
[----:B------:R-:W-:Y:S01]  /*2d30*/  FMUL R89, R153, R168 ;  /* 0x000000a899597220 */ /* 0x000fe20000400000 */
[----:B------:R-:W-:Y:S01]  /*2d40*/  F2FP.RELU.BF16.F32.PACK_AB R6, R93, R92 ;  /* 0x0000005c5d06723e */ /* 0x000fe200000018ff */
[----:B------:R-:W-:Y:S01]  /*2d50*/  FMUL R92, R153, R170 ;  /* 0x000000aa995c7220 */ /* 0x000fe20000400000 */
[----:B------:R-:W-:Y:S01]  /*2d60*/  LOP3.LUT R88, R9, R180, RZ, 0xfc, !PT ;  /* 0x000000b409587212 */ /* 0x000fe200078efcff */
[C---:B------:R-:W-:Y:S01]  /*2d70*/  FMUL R90, R153.reuse, R166 ;  /* 0x000000a6995a7220 */ /* 0x040fe20000400000 */
[C---:B------:R-:W-:Y:S01]  /*2d80*/  FMUL R93, R153.reuse, R172 ;  /* 0x000000ac995d7220 */ /* 0x040fe20000400000 */
[C---:B------:R-:W-:Y:S01]  /*2d90*/  FMUL R158, R153.reuse, R174 ;  /* 0x000000ae999e7220 */ /* 0x040fe20000400000 */
[C---:B------:R-:W-:Y:S01]  /*2da0*/  FMUL R157, R153.reuse, R176 ;  /* 0x000000b0999d7220 */ /* 0x040fe20000400000 */
[----:B------:R-:W-:Y:S01]  /*2db0*/  FMUL R162, R153, R178 ;  /* 0x000000b299a27220 */ /* 0x000fe20000400000 */
[----:B------:R-:W-:Y:S01]  /*2dc0*/  F2FP.RELU.BF16.F32.PACK_AB R7, R8, R7 ;  /* 0x000000070807723e */ /* 0x000fe200000018ff */
[C---:B------:R-:W-:Y:S01]  /*2dd0*/  FFMA R9, R154.reuse, R98, R89 ;  /* 0x000000629a097223 */ /* 0x040fe20000000059 */
[C---:B------:R-:W-:Y:S01]  /*2de0*/  FFMA R10, R154.reuse, R99, R92 ;  /* 0x000000639a0a7223 */ /* 0x040fe2000000005c */
[C---:B------:R-:W-:Y:S01]  /*2df0*/  FFMA R8, R154.reuse, R96, R23 ;  /* 0x000000609a087223 */ /* 0x040fe20000000017 */
[C---:B------:R-:W-:Y:S01]  /*2e00*/  FFMA R97, R154.reuse, R97, R90 ;  /* 0x000000619a617223 */ /* 0x040fe2000000005a */
[C---:B------:R-:W-:Y:S01]  /*2e10*/  FFMA R100, R154.reuse, R100, R93 ;  /* 0x000000649a647223 */ /* 0x040fe2000000005d */
[C---:B------:R-:W-:Y:S01]  /*2e20*/  FFMA R101, R154.reuse, R101, R158 ;  /* 0x000000659a657223 */ /* 0x040fe2000000009e */
[C---:B------:R-:W-:Y:S01]  /*2e30*/  FFMA R11, R154.reuse, R102, R157 ;  /* 0x000000669a0b7223 */ /* 0x040fe2000000009d */
[----:B------:R-:W-:Y:S01]  /*2e40*/  FFMA R94, R154, R103, R162 ;  /* 0x000000679a5e7223 */ /* 0x000fe200000000a2 */
[----:B------:R-:W-:Y:S01]  /*2e50*/  LEA R88, R88, UR52, 0x1 ;  /* 0x0000003458587c11 */ /* 0x000fe2000f8e08ff */
[----:B------:R-:W-:Y:S05]  /*2e60*/  WARPSYNC.ALL ;  /* 0x0000000000007948 */ /* 0x000fea0003800000 */
[----:B------:R-:W-:Y:S01]  /*2e70*/  F2FP.RELU.BF16.F32.PACK_AB R9, R10, R9 ;  /* 0x000000090a09723e */ /* 0x000fe200000018ff */
[----:B------:R-:W-:Y:S01]  /*2e80*/  IMAD R95, R155, 0x2, R88 ;  /* 0x000000029b5f7824 */ /* 0x000fe200078e0258 */
[----:B------:R-:W-:Y:S01]  /*2e90*/  F2FP.RELU.BF16.F32.PACK_AB R8, R97, R8 ;  /* 0x000000086108723e */ /* 0x000fe200000018ff */
[----:B------:R1:W-:Y:S01]  /*2ea0*/  STSM.16.M88.4 [R88+0x200], R4 ;  /* 0x0002000458007844 */ /* 0x0003e20000000200 */
[----:B------:R-:W-:Y:S01]  /*2eb0*/  F2FP.RELU.BF16.F32.PACK_AB R10, R101, R100 ;  /* 0x00000064650a723e */ /* 0x000fe200000018ff */
[----:B------:R-:W-:Y:S01]  /*2ec0*/  BSSY B0, `(.L_x_50) ;  /* 0x0000011000007945 */ /* 0x000fe20003800000 */
[----:B------:R-:W-:-:S05]  /*2ed0*/  F2FP.RELU.BF16.F32.PACK_AB R11, R94, R11 ;  /* 0x0000000b5e0b723e */ /* 0x000fca00000018ff */
[----:B------:R1:W-:Y:S01]  /*2ee0*/  STSM.16.M88.4 [R95+0x200], R8 ;  /* 0x000200085f007844 */ /* 0x0003e20000000200 */
[----:B------:R-:W-:Y:S01]  /*2ef0*/  @!PT LDS RZ, [RZ] ;  /* 0x00000000fffff984 */ /* 0x000fe20000000800 */
[----:B------:R-:W-:Y:S01]  /*2f00*/  @!PT LDS RZ, [RZ] ;  /* 0x00000000fffff984 */ /* 0x000fe20000000800 */
[----:B------:R-:W-:Y:S01]  /*2f10*/  @!PT LDS RZ, [RZ] ;  /* 0x00000000fffff984 */ /* 0x000fe20000000800 */
[----:B------:R-:W-:Y:S01]  /*2f20*/  @!PT LDS RZ, [RZ] ;  /* 0x00000000fffff984 */ /* 0x000fe20000000800 */
[----:B------:R2:W-:Y:S06]  /*2f30*/  MEMBAR.ALL.CTA ;  /* 0x0000000000007992 */ /* 0x0005ec0000008000 */
[----:B--2---:R-:W2:Y:S02]  /*2f40*/  FENCE.VIEW.ASYNC.S ;  /* 0x00000000000073c6 */ /* 0x004ea40000000000 */
[----:B--2---:R-:W-:Y:S06]  /*2f50*/  BAR.SYNC.DEFER_BLOCKING 0x1, 0x100 ;  /* 0x0044000000007b1d */ /* 0x004fec0000010000 */
[----:B------:R-:W-:Y:S05]  /*2f60*/  @P2 BRA `(.L_x_51) ;  /* 0x0000000000182947 */ /* 0x000fea0003800000 */
[----:B------:R-:W-:Y:S02]  /*2f70*/  UIADD3 UR4, UP0, UR54, 0x4f0, URZ ;  /* 0x000004f036047890 */ /* 0x000fe4000ff1e03f */
[----:B------:R-:W-:Y:S02]  /*2f80*/  UIADD3 UR44, UR52, 0x200, URZ ;  /* 0x00000200342c7890 */ /* 0x000fe4000fffe03f */
[----:B------:R-:W-:-:S09]  /*2f90*/  UIADD3.X UR5, URZ, UR55, URZ, UP0, !UPT ;  /* 0x000000373f057290 */ /* 0x000fd200087fe43f */
[----:B------:R2:W-:Y:S01]  /*2fa0*/  UTMASTG.3D [UR44], [UR4] ;  /* 0x0000002c040073b5 */ /* 0x0005e20008010000 */
[----:B------:R0:W-:Y:S01]  /*2fb0*/  UTMACMDFLUSH ;  /* 0x00000000000079b7 */ /* 0x0001e20000000000 */
[----:B--2---:R-:W-:-:S04]  /*2fc0*/  DEPBAR.LE SB0, 0x1 ;  /* 0x000080400000791a */ /* 0x004fc80000000000 */
.L_x_51:
[----:B------:R-:W-:Y:S05]  /*2fd0*/  BSYNC B0 ;  /* 0x0000000000007941 */ /* 0x000fea0003800000 */
.L_x_50:
[----:B------:R-:W-:Y:S01]  /*2fe0*/  BAR.SYNC.DEFER_BLOCKING 0x1, 0x100 ;  /* 0x0044000000007b1d */ /* 0x000fe20000010000 */
[----:B------:R-:W-:Y:S01]  /*2ff0*/  ISETP.NE.AND P3, PT, RZ, UR39, PT ;  /* 0x00000027ff007c0c */ /* 0x000fe2000bf65270 */
[----:B------:R-:W-:-:S04]  /*3000*/  VIADD R91, R88, 0x200 ;  /* 0x00000200585b7836 */ /* 0x000fc80000000000 */
[----:B------:R-:W-:-:S08]  /*3010*/  IMAD R94, R155, 0x2, R91 ;  /* 0x000000029b5e7824 */ /* 0x000fd000078e025b */
[----:B------:R-:W-:Y:S05]  /*3020*/  @!P3 BRA `(.L_x_52) ;  /* 0x000000000034b947 */ /* 0x000fea0003800000 */
[----:B------:R-:W-:Y:S04]  /*3030*/  BSSY B0, `(.L_x_53) ;  /* 0x0000009000007945 */ /* 0x000fe80003800000 */
[----:B------:R-:W-:Y:S05]  /*3040*/  @P0 BRA `(.L_x_54) ;  /* 0x00000000001c0947 */ /* 0x000fea0003800000 */
[----:B------:R-:W-:-:S13]  /*3050*/  ISETP.NE.AND P3, PT, R160, 0x3, PT ;  /* 0x00000003a000780c */ /* 0x000fda0003f65270 */
[----:B------:R-:W-:Y:S05]  /*3060*/  @!P3 BRA `(.L_x_55) ;  /* 0x000000000004b947 */ /* 0x000fea0003800000 */
[----:B------:R-:W-:Y:S01]  /*3070*/  BPT.TRAP 0x1 ;  /* 0x000000040000795c */ /* 0x000fe20000300000 */
.L_x_55:
[----:B------:R-:W-:-:S04]  /*3080*/  ULEA UR4, UR36, UR52, 0x3 ;  /* 0x0000003424047291 */ /* 0x000fc8000f8e183f */
[----:B------:R-:W-:-:S04]  /*3090*/  UIADD3 UR4, UR4, 0x60, URZ ;  /* 0x0000006004047890 */ /* 0x000fc8000fffe03f */
[----:B------:R-:W-:-:S09]  /*30a0*/  UPRMT UR4, UR51, 0x654, UR4 ;  /* 0x0000065433047896 */ /* 0x000fd20008000004 */
[----:B------:R-:W-:Y:S03]  /*30b0*/  SYNCS.ARRIVE.TRANS64.RED.A1T0 RZ, [UR4], RZ ;  /* 0x000000ffffff79a7 */ /* 0x000fe60008100404 */
.L_x_54:
[----:B------:R-:W-:Y:S05]  /*30c0*/  BSYNC B0 ;  /* 0x0000000000007941 */ /* 0x000fea0003800000 */
.L_x_53:
[----:B------:R-:W-:-:S04]  /*30d0*/  UIADD3 UR36, UR36, 0x1, URZ ;  /* 0x0000000124247890 */ /* 0x000fc8000fffe03f */
[----:B------:R-:W-:-:S04]  /*30e0*/  UISETP.NE.AND UP0, UPT, UR36, 0x4, UPT ;  /* 0x000000042400788c */ /* 0x000fc8000bf05270 */
[----:B------:R-:W-:-:S12]  /*30f0*/  USEL UR36, UR36, URZ, UP0 ;  /* 0x0000003f24247287 */ /* 0x000fd80008000000 */
.L_x_52:
[----:B------:R-:W-:Y:S04]  /*3100*/  BSSY B0, `(.L_x_56) ;  /* 0x0000032000007945 */ /* 0x000fe80003800000 */
[----:B------:R-:W-:Y:S05]  /*3110*/  @P0 BRA `(.L_x_57) ;  /* 0x0000000000c00947 */ /* 0x000fea0003800000 */
[----:B------:R-:W-:-:S13]  /*3120*/  ISETP.NE.AND P3, PT, R160, 0x3, PT ;  /* 0x00000003a000780c */ /* 0x000fda0003f65270 */
[----:B------:R-:W-:Y:S05]  /*3130*/  @!P3 BRA `(.L_x_58) ;  /* 0x000000000004b947 */ /* 0x000fea0003800000 */
[----:B------:R-:W-:Y:S01]  /*3140*/  BPT.TRAP 0x1 ;  /* 0x000000040000795c */ /* 0x000fe20000300000 */
.L_x_58:
[----:B-1----:R-:W-:Y:S01]  /*3150*/  LEA R4, R0, UR52, 0x3 ;  /* 0x0000003400047c11 */ /* 0x002fe2000f8e18ff */
[----:B------:R-:W-:Y:S01]  /*3160*/  BSSY B1, `(.L_x_59) ;  /* 0x0000004000017945 */ /* 0x000fe20003800000 */
[----:B------:R-:W-:-:S04]  /*3170*/  SHF.L.U32 R5, RZ, 0x1f, RZ ;  /* 0x0000001fff057819 */ /* 0x000fc800000006ff */
[----:B------:R-:W1:Y:S02]  /*3180*/  SYNCS.PHASECHK.TRANS64.TRYWAIT P3, [R4+URZ+0x40], R5 ;  /* 0x00004005040075a7 */ /* 0x000e64000806017f */
[----:B-1----:R-:W-:Y:S05]  /*3190*/  @!P3 BRA `(.L_x_60) ;  /* 0x00000068009cb947 */ /* 0x002fea0003800000 */
.L_x_234:
[----:B------:R-:W-:Y:S05]  /*31a0*/  BSYNC B1 ;  /* 0x0000000000017941 */ /* 0x000fea0003800000 */
.L_x_59:
[----:B------:R-:W-:Y:S05]  /*31b0*/  @P4 BRA `(.L_x_61) ;  /* 0x0000000000944947 */ /* 0x000fea0003800000 */
[----:B------:R-:W-:Y:S01]  /*31c0*/  IMAD R12, R0, 0x2000, R91 ;  /* 0x00002000000c7824 */ /* 0x000fe200078e025b */
[----:B------:R-:W-:Y:S05]  /*31d0*/  WARPSYNC.ALL ;  /* 0x0000000000007948 */ /* 0x000fea0003800000 */
[----:B------:R-:W-:Y:S01]  /*31e0*/  LEA R8, R155, R12, 0x1 ;  /* 0x0000000c9b087211 */ /* 0x000fe200078e08ff */
[----:B-1----:R-:W1:Y:S05]  /*31f0*/  LDSM.16.M88.4 R4, [R12] ;  /* 0x000000000c04783b */ /* 0x002e6a0000000200 */
[----:B------:R-:W2:Y:S01]  /*3200*/  LDSM.16.M88.4 R8, [R8] ;  /* 0x000000000808783b */ /* 0x000ea20000000200 */
[----:B-1----:R-:W-:Y:S01]  /*3210*/  IMAD.U32 R14, R4, 0x10000, RZ ;  /* 0x00010000040e7824 */ /* 0x002fe200078e00ff */
[C---:B------:R-:W-:Y:S01]  /*3220*/  LOP3.LUT R90, R5.reuse, 0xffff0000, RZ, 0xc0, !PT ;  /* 0xffff0000055a7812 */ /* 0x040fe200078ec0ff */
[----:B------:R-:W-:Y:S01]  /*3230*/  IMAD.U32 R92, R6, 0x10000, RZ ;  /* 0x00010000065c7824 */ /* 0x000fe200078e00ff */
[----:B------:R-:W-:Y:S01]  /*3240*/  LOP3.LUT R4, R4, 0xffff0000, RZ, 0xc0, !PT ;  /* 0xffff000004047812 */ /* 0x000fe200078ec0ff */
[----:B------:R-:W-:Y:S01]  /*3250*/  IMAD.U32 R20, R5, 0x10000, RZ ;  /* 0x0001000005147824 */ /* 0x000fe200078e00ff */
[----:B--2---:R-:W-:Y:S01]  /*3260*/  SHF.L.U32 R162, R11, 0x10, RZ ;  /* 0x000000100ba27819 */ /* 0x004fe200000006ff */
[----:B------:R-:W-:Y:S01]  /*3270*/  IMAD.U32 R158, R10, 0x10000, RZ ;  /* 0x000100000a9e7824 */ /* 0x000fe200078e00ff */
[----:B------:R-:W-:Y:S01]  /*3280*/  LOP3.LUT R6, R6, 0xffff0000, RZ, 0xc0, !PT ;  /* 0xffff000006067812 */ /* 0x000fe200078ec0ff */
[C---:B------:R-:W-:Y:S01]  /*3290*/  IMAD.U32 R98, R8.reuse, 0x10000, RZ ;  /* 0x0001000008627824 */ /* 0x040fe200078e00ff */
[C---:B------:R-:W-:Y:S01]  /*32a0*/  LOP3.LUT R156, R7.reuse, 0xffff0000, RZ, 0xc0, !PT ;  /* 0xffff0000079c7812 */ /* 0x040fe200078ec0ff */
[----:B------:R-:W-:Y:S01]  /*32b0*/  IMAD.U32 R96, R7, 0x10000, RZ ;  /* 0x0001000007607824 */ /* 0x000fe200078e00ff */
[----:B------:R-:W-:Y:S01]  /*32c0*/  LOP3.LUT R100, R8, 0xffff0000, RZ, 0xc0, !PT ;  /* 0xffff000008647812 */ /* 0x000fe200078ec0ff */
[C---:B------:R-:W-:Y:S01]  /*32d0*/  IMAD.U32 R8, R9.reuse, 0x10000, RZ ;  /* 0x0001000009087824 */ /* 0x040fe200078e00ff */
[----:B------:R-:W-:Y:S01]  /*32e0*/  LOP3.LUT R102, R9, 0xffff0000, RZ, 0xc0, !PT ;  /* 0xffff000009667812 */ /* 0x000fe200078ec0ff */
[C---:B------:R-:W-:Y:S01]  /*32f0*/  FMUL R3, R153.reuse, R14 ;  /* 0x0000000e99037220 */ /* 0x040fe20000400000 */
[----:B------:R-:W-:Y:S01]  /*3300*/  LOP3.LUT R10, R10, 0xffff0000, RZ, 0xc0, !PT ;  /* 0xffff00000a0a7812 */ /* 0x000fe200078ec0ff */
[----:B------:R-:W-:Y:S01]  /*3310*/  FMUL R13, R153, R20 ;  /* 0x00000014990d7220 */ /* 0x000fe20000400000 */
[----:B------:R-:W-:Y:S01]  /*3320*/  LOP3.LUT R164, R11, 0xffff0000, RZ, 0xc0, !PT ;  /* 0xffff00000ba47812 */ /* 0x000fe200078ec0ff */
[C---:B------:R-:W-:Y:S01]  /*3330*/  FMUL R14, R153.reuse, R90 ;  /* 0x0000005a990e7220 */ /* 0x040fe20000400000 */
        /* <DEDUP_REMOVED lines=12> */
[----:B------:R-:W-:-:S07]  /*3400*/  FMUL R162, R153, R164 ;  /* 0x000000a499a27220 */ /* 0x000fce0000400000 */
.L_x_61:
[----:B------:R-:W-:-:S07]  /*3410*/  VIADD R0, R0, 0x1 ;  /* 0x0000000100007836 */ /* 0x000fce0000000000 */
.L_x_57:
[----:B------:R-:W-:Y:S05]  /*3420*/  BSYNC B0 ;  /* 0x0000000000007941 */ /* 0x000fea0003800000 */
.L_x_56:
[C---:B-1----:R-:W-:Y:S01]  /*3430*/  FFMA R5, R154.reuse, R26, R13 ;  /* 0x0000001a9a057223 */ /* 0x042fe2000000000d */
[C---:B------:R-:W-:Y:S01]  /*3440*/  FFMA R6, R154.reuse, R27, R14 ;  /* 0x0000001b9a067223 */ /* 0x040fe2000000000e */
        /* <DEDUP_REMOVED lines=14> */
[----:B------:R-:W-:Y:S01]  /*3530*/  F2FP.RELU.BF16.F32.PACK_AB R5, R6, R5 ;  /* 0x000000050605723e */ /* 0x000fe200000018ff */
[----:B------:R-:W-:Y:S05]  /*3540*/  WARPSYNC.ALL ;  /* 0x0000000000007948 */ /* 0x000fea0003800000 */
[----:B------:R-:W-:Y:S01]  /*3550*/  F2FP.RELU.BF16.F32.PACK_AB R4, R25, R4 ;  /* 0x000000041904723e */ /* 0x000fe200000018ff */
[----:B------:R-:W-:Y:S01]  /*3560*/  BSSY B0, `(.L_x_62) ;  /* 0x000001a000007945 */ /* 0x000fe20003800000 */
[----:B------:R-:W-:-:S02]  /*3570*/  F2FP.RELU.BF16.F32.PACK_AB R6, R29, R28 ;  /* 0x0000001c1d06723e */ /* 0x000fc400000018ff */
[----:B------:R-:W-:Y:S02]  /*3580*/  F2FP.RELU.BF16.F32.PACK_AB R7, R8, R7 ;  /* 0x000000070807723e */ /* 0x000fe400000018ff */
[----:B------:R-:W-:Y:S02]  /*3590*/  F2FP.RELU.BF16.F32.PACK_AB R9, R10, R9 ;  /* 0x000000090a09723e */ /* 0x000fe400000018ff */
[----:B------:R-:W-:Y:S01]  /*35a0*/  F2FP.RELU.BF16.F32.PACK_AB R8, R33, R32 ;  /* 0x000000202108723e */ /* 0x000fe200000018ff */
[----:B------:R1:W-:Y:S01]  /*35b0*/  STSM.16.M88.4 [R88+0x2200], R4 ;  /* 0x0022000458007844 */ /* 0x0003e20000000200 */
[----:B------:R-:W-:Y:S02]  /*35c0*/  F2FP.RELU.BF16.F32.PACK_AB R10, R37, R36 ;  /* 0x00000024250a723e */ /* 0x000fe400000018ff */
        /* <DEDUP_REMOVED lines=12> */
[----:B------:R-:W-:Y:S02]  /*3690*/  UIADD3 UR4, UR52, 0x2200, URZ ;  /* 0x0000220034047890 */ /* 0x000fe4000fffe03f */
[----:B------:R-:W-:Y:S01]  /*36a0*/  UIADD3.X UR9, URZ, UR55, URZ, UP0, !UPT ;  /* 0x000000373f097290 */ /* 0x000fe200087fe43f */
[----:B------:R-:W-:Y:S01]  /*36b0*/  UMOV UR5, UR45 ;  /* 0x0000002d00057c82 */ /* 0x000fe20008000000 */
[----:B------:R-:W-:-:S07]  /*36c0*/  UMOV UR7, UR47 ;  /* 0x0000002f00077c82 */ /* 0x000fce0008000000 */
[----:B------:R2:W-:Y:S01]  /*36d0*/  UTMASTG.3D [UR4], [UR8] ;  /* 0x00000004080073b5 */ /* 0x0005e20008010000 */
[----:B------:R0:W-:Y:S01]  /*36e0*/  UTMACMDFLUSH ;  /* 0x00000000000079b7 */ /* 0x0001e20000000000 */
[----:B--2---:R-:W-:-:S04]  /*36f0*/  DEPBAR.LE SB0, 0x1 ;  /* 0x000080400000791a */ /* 0x004fc80000000000 */
.L_x_63:
[----:B------:R-:W-:Y:S05]  /*3700*/  BSYNC B0 ;  /* 0x0000000000007941 */ /* 0x000fea0003800000 */
.L_x_62:
[----:B------:R-:W-:Y:S01]  /*3710*/  VIADD R24, R88, 0x2200 ;  /* 0x0000220058187836 */ /* 0x000fe20000000000 */
[----:B------:R-:W-:Y:S03]  /*3720*/  BAR.SYNC.DEFER_BLOCKING 0x1, 0x100 ;  /* 0x0044000000007b1d */ /* 0x000fe60000010000 */
[----:B------:R-:W-:-:S03]  /*3730*/  IMAD R24, R155, 0x2, R24 ;  /* 0x000000029b187824 */ /* 0x000fc600078e0218 */
[----:B------:R-:W-:Y:S04]  /*3740*/  BSSY B0, `(.L_x_64) ;  /* 0x0000009000007945 */ /* 0x000fe80003800000 */
[----:B------:R-:W-:Y:S05]  /*3750*/  @P0 BRA `(.L_x_65) ;  /* 0x00000000001c0947 */ /* 0x000fea0003800000 */
[----:B------:R-:W-:-:S13]  /*3760*/  ISETP.NE.AND P3, PT, R160, 0x3, PT ;  /* 0x00000003a000780c */ /* 0x000fda0003f65270 */
[----:B------:R-:W-:Y:S05]  /*3770*/  @!P3 BRA `(.L_x_66) ;  /* 0x000000000004b947 */ /* 0x000fea0003800000 */
[----:B------:R-:W-:Y:S01]  /*3780*/  BPT.TRAP 0x1 ;  /* 0x000000040000795c */ /* 0x000fe20000300000 */
.L_x_66:
[----:B------:R-:W-:-:S04]  /*3790*/  ULEA UR4, UR36, UR52, 0x3 ;  /* 0x0000003424047291 */ /* 0x000fc8000f8e183f */
[----:B------:R-:W-:-:S04]  /*37a0*/  UIADD3 UR4, UR4, 0x60, URZ ;  /* 0x0000006004047890 */ /* 0x000fc8000fffe03f */
[----:B------:R-:W-:-:S09]  /*37b0*/  UPRMT UR4, UR51, 0x654, UR4 ;  /* 0x0000065433047896 */ /* 0x000fd20008000004 */
[----:B------:R-:W-:Y:S03]  /*37c0*/  SYNCS.ARRIVE.TRANS64.RED.A1T0 RZ, [UR4], RZ ;  /* 0x000000ffffff79a7 */ /* 0x000fe60008100404 */
.L_x_65:
[----:B------:R-:W-:Y:S05]  /*37d0*/  BSYNC B0 ;  /* 0x0000000000007941 */ /* 0x000fea0003800000 */
.L_x_64:
[----:B------:R-:W-:Y:S01]  /*37e0*/  UIADD3 UR36, UR36, 0x1, URZ ;  /* 0x0000000124247890 */ /* 0x000fe2000fffe03f */
[----:B------:R-:W-:Y:S01]  /*37f0*/  BSSY B0, `(.L_x_67) ;  /* 0x0000038000007945 */ /* 0x000fe20003800000 */
[----:B------:R-:W-:Y:S02]  /*3800*/  IMAD.MOV.U32 R25, RZ, RZ, RZ ;  /* 0x000000ffff197224 */ /* 0x000fe400078e00ff */
[----:B------:R-:W-:-:S04]  /*3810*/  UISETP.NE.AND UP0, UPT, UR36, 0x4, UPT ;  /* 0x000000042400788c */ /* 0x000fc8000bf05270 */
[----:B------:R-:W-:Y:S01]  /*3820*/  USEL UR36, UR36, URZ, UP0 ;  /* 0x0000003f24247287 */ /* 0x000fe20008000000 */
[----:B------:R-:W-:Y:S11]  /*3830*/  @P0 BRA `(.L_x_68) ;  /* 0x0000000000cc0947 */ /* 0x000ff60003800000 */
[----:B------:R-:W-:-:S13]  /*3840*/  ISETP.NE.AND P3, PT, R160, 0x3, PT ;  /* 0x00000003a000780c */ /* 0x000fda0003f65270 */
[----:B------:R-:W-:Y:S05]  /*3850*/  @!P3 BRA `(.L_x_69) ;  /* 0x000000000004b947 */ /* 0x000fea0003800000 */
[----:B------:R-:W-:Y:S01]  /*3860*/  BPT.TRAP 0x1 ;  /* 0x000000040000795c */ /* 0x000fe20000300000 */
.L_x_69:
[C---:B-1----:R-:W-:Y:S01]  /*3870*/  LEA R4, R0.reuse, UR52, 0x3 ;  /* 0x0000003400047c11 */ /* 0x042fe2000f8e18ff */
[----:B------:R-:W-:Y:S01]  /*3880*/  VIADD R27, R0, 0x1 ;  /* 0x00000001001b7836 */ /* 0x000fe20000000000 */
[----:B------:R-:W-:Y:S01]  /*3890*/  SHF.L.U32 R5, RZ, 0x1f, RZ ;  /* 0x0000001fff057819 */ /* 0x000fe200000006ff */
[----:B------:R-:W-:Y:S03]  /*38a0*/  BSSY B1, `(.L_x_70) ;  /* 0x0000004000017945 */ /* 0x000fe60003800000 */
[----:B------:R-:W1:Y:S01]  /*38b0*/  SYNCS.PHASECHK.TRANS64.TRYWAIT P5, [R4+URZ+0x40], R5 ;  /* 0x00004005040075a7 */ /* 0x000e6200080a017f */
[----:B------:R-:W-:Y:S01]  /*38c0*/  ISETP.NE.AND P3, PT, R27, 0x4, PT ;  /* 0x000000041b00780c */ /* 0x000fe20003f65270 */
[----:B-1----:R-:W-:-:S12]  /*38d0*/  @!P5 BRA `(.L_x_71) ;  /* 0x0000006000e0d947 */ /* 0x002fd80003800000 */
.L_x_235:
[----:B------:R-:W-:Y:S05]  /*38e0*/  BSYNC B1 ;  /* 0x0000000000017941 */ /* 0x000fea0003800000 */
.L_x_70:
[----:B------:R-:W-:Y:S05]  /*38f0*/  @P4 BRA `(.L_x_72) ;  /* 0x0000000000944947 */ /* 0x000fea0003800000 */
[----:B------:R-:W-:Y:S01]  /*3900*/  IMAD R12, R0, 0x2000, R91 ;  /* 0x00002000000c7824 */ /* 0x000fe200078e025b */
[----:B------:R-:W-:Y:S05]  /*3910*/  WARPSYNC.ALL ;  /* 0x0000000000007948 */ /* 0x000fea0003800000 */
[----:B-1----:R-:W-:Y:S01]  /*3920*/  IMAD R5, R155, 0x2, R12 ;  /* 0x000000029b057824 */ /* 0x002fe200078e020c */
[----:B------:R-:W1:Y:S05]  /*3930*/  LDSM.16.M88.4 R8, [R12] ;  /* 0x000000000c08783b */ /* 0x000e6a0000000200 */
[----:B------:R-:W2:Y:S01]  /*3940*/  LDSM.16.M88.4 R4, [R5] ;  /* 0x000000000504783b */ /* 0x000ea20000000200 */
[----:B-1----:R-:W-:Y:S01]  /*3950*/  SHF.L.U32 R0, R8, 0x10, RZ ;  /* 0x0000001008007819 */ /* 0x002fe200000006ff */
[C---:B------:R-:W-:Y:S01]  /*3960*/  IMAD.U32 R14, R9.reuse, 0x10000, RZ ;  /* 0x00010000090e7824 */ /* 0x040fe200078e00ff */
[----:B------:R-:W-:Y:S01]  /*3970*/  LOP3.LUT R20, R9, 0xffff0000, RZ, 0xc0, !PT ;  /* 0xffff000009147812 */ /* 0x000fe200078ec0ff */
[----:B------:R-:W-:Y:S01]  /*3980*/  IMAD.U32 R26, R10, 0x10000, RZ ;  /* 0x000100000a1a7824 */ /* 0x000fe200078e00ff */
[----:B------:R-:W-:Y:S01]  /*3990*/  LOP3.LUT R8, R8, 0xffff0000, RZ, 0xc0, !PT ;  /* 0xffff000008087812 */ /* 0x000fe200078ec0ff */
[----:B--2---:R-:W-:Y:S01]  /*39a0*/  IMAD.U32 R30, R4, 0x10000, RZ ;  /* 0x00010000041e7824 */ /* 0x004fe200078e00ff */
[----:B------:R-:W-:Y:S01]  /*39b0*/  LOP3.LUT R10, R10, 0xffff0000, RZ, 0xc0, !PT ;  /* 0xffff00000a0a7812 */ /* 0x000fe200078ec0ff */
[----:B------:R-:W-:Y:S01]  /*39c0*/  IMAD.U32 R34, R6, 0x10000, RZ ;  /* 0x0001000006227824 */ /* 0x000fe200078e00ff */
[C---:B------:R-:W-:Y:S01]  /*39d0*/  LOP3.LUT R156, R11.reuse, 0xffff0000, RZ, 0xc0, !PT ;  /* 0xffff00000b9c7812 */ /* 0x040fe200078ec0ff */
[----:B------:R-:W-:Y:S01]  /*39e0*/  IMAD.U32 R28, R11, 0x10000, RZ ;  /* 0x000100000b1c7824 */ /* 0x000fe200078e00ff */
[----:B------:R-:W-:Y:S01]  /*39f0*/  LOP3.LUT R4, R4, 0xffff0000, RZ, 0xc0, !PT ;  /* 0xffff000004047812 */ /* 0x000fe200078ec0ff */
[C---:B------:R-:W-:Y:S01]  /*3a00*/  IMAD.U32 R32, R5.reuse, 0x10000, RZ ;  /* 0x0001000005207824 */ /* 0x040fe200078e00ff */
[----:B------:R-:W-:Y:S01]  /*3a10*/  LOP3.LUT R92, R5, 0xffff0000, RZ, 0xc0, !PT ;  /* 0xffff0000055c7812 */ /* 0x000fe200078ec0ff */
[----:B------:R-:W-:Y:S01]  /*3a20*/  IMAD.U32 R36, R7, 0x10000, RZ ;  /* 0x0001000007247824 */ /* 0x000fe200078e00ff */
        /* <DEDUP_REMOVED lines=18> */
.L_x_72:
[----:B------:R-:W-:Y:S02]  /*3b50*/  SEL R25, RZ, 0x1, P3 ;  /* 0x00000001ff197807 */ /* 0x000fe40001800000 */
[----:B------:R-:W-:-:S07]  /*3b60*/  SEL R0, R27, RZ, P3 ;  /* 0x000000ff1b007207 */ /* 0x000fce0001800000 */
.L_x_68:
[----:B------:R-:W-:Y:S05]  /*3b70*/  BSYNC B0 ;  /* 0x0000000000007941 */ /* 0x000fea0003800000 */
.L_x_67:
        /* <DEDUP_REMOVED lines=45> */
.L_x_74:
[----:B------:R-:W-:Y:S05]  /*3e50*/  BSYNC B0 ;  /* 0x0000000000007941 */ /* 0x000fea0003800000 */
.L_x_73:
[----:B------:R-:W-:Y:S01]  /*3e60*/  IADD3 R26, R88, 0x4200, RZ ;  /* 0x00004200581a7810 */ /* 0x000fe20007ffe0ff */
[----:B------:R-:W-:Y:S04]  /*3e70*/  BAR.SYNC.DEFER_BLOCKING 0x1, 0x100 ;  /* 0x0044000000007b1d */ /* 0x000fe80000010000 */
[----:B------:R-:W-:Y:S02]  /*3e80*/  IMAD R26, R155, 0x2, R26 ;  /* 0x000000029b1a7824 */ /* 0x000fe400078e021a */
[----:B------:R-:W-:Y:S04]  /*3e90*/  BSSY B0, `(.L_x_75) ;  /* 0x0000009000007945 */ /* 0x000fe80003800000 */
[----:B------:R-:W-:Y:S05]  /*3ea0*/  @P0 BRA `(.L_x_76) ;  /* 0x00000000001c0947 */ /* 0x000fea0003800000 */
[----:B------:R-:W-:-:S13]  /*3eb0*/  ISETP.NE.AND P3, PT, R160, 0x3, PT ;  /* 0x00000003a000780c */ /* 0x000fda0003f65270 */
[----:B------:R-:W-:Y:S05]  /*3ec0*/  @!P3 BRA `(.L_x_77) ;  /* 0x000000000004b947 */ /* 0x000fea0003800000 */
[----:B------:R-:W-:Y:S01]  /*3ed0*/  BPT.TRAP 0x1 ;  /* 0x000000040000795c */ /* 0x000fe20000300000 */
.L_x_77:
[----:B------:R-:W-:-:S04]  /*3ee0*/  ULEA UR4, UR36, UR52, 0x3 ;  /* 0x0000003424047291 */ /* 0x000fc8000f8e183f */
[----:B------:R-:W-:-:S04]  /*3ef0*/  UIADD3 UR4, UR4, 0x60, URZ ;  /* 0x0000006004047890 */ /* 0x000fc8000fffe03f */
[----:B------:R-:W-:-:S09]  /*3f00*/  UPRMT UR4, UR51, 0x654, UR4 ;  /* 0x0000065433047896 */ /* 0x000fd20008000004 */
[----:B------:R-:W-:Y:S03]  /*3f10*/  SYNCS.ARRIVE.TRANS64.RED.A1T0 RZ, [UR4], RZ ;  /* 0x000000ffffff79a7 */ /* 0x000fe60008100404 */
.L_x_76:
[----:B------:R-:W-:Y:S05]  /*3f20*/  BSYNC B0 ;  /* 0x0000000000007941 */ /* 0x000fea0003800000 */
.L_x_75:
[----:B------:R-:W-:Y:S01]  /*3f30*/  UIADD3 UR4, UR36, 0x1, URZ ;  /* 0x0000000124047890 */ /* 0x000fe2000fffe03f */
[----:B------:R-:W-:Y:S03]  /*3f40*/  BSSY B0, `(.L_x_78) ;  /* 0x0000038000007945 */ /* 0x000fe60003800000 */
[----:B------:R-:W-:-:S04]  /*3f50*/  UISETP.NE.AND UP0, UPT, UR4, 0x4, UPT ;  /* 0x000000040400788c */ /* 0x000fc8000bf05270 */
[----:B------:R-:W-:Y:S01]  /*3f60*/  USEL UR5, UR4, URZ, UP0 ;  /* 0x0000003f04057287 */ /* 0x000fe20008000000 */
[----:B------:R-:W-:Y:S11]  /*3f70*/  @P0 BRA `(.L_x_79) ;  /* 0x0000000000d00947 */ /* 0x000ff60003800000 */
[----:B------:R-:W-:-:S13]  /*3f80*/  ISETP.NE.AND P3, PT, R160, 0x3, PT ;  /* 0x00000003a000780c */ /* 0x000fda0003f65270 */
[----:B------:R-:W-:Y:S05]  /*3f90*/  @!P3 BRA `(.L_x_80) ;  /* 0x000000000004b947 */ /* 0x000fea0003800000 */
[----:B------:R-:W-:Y:S01]  /*3fa0*/  BPT.TRAP 0x1 ;  /* 0x000000040000795c */ /* 0x000fe20000300000 */
.L_x_80:
[C---:B-1----:R-:W-:Y:S01]  /*3fb0*/  LEA R5, R0.reuse, UR52, 0x3 ;  /* 0x0000003400057c11 */ /* 0x042fe2000f8e18ff */
[----:B------:R-:W-:Y:S01]  /*3fc0*/  VIADD R27, R0, 0x1 ;  /* 0x00000001001b7836 */ /* 0x000fe20000000000 */
[----:B------:R-:W-:Y:S01]  /*3fd0*/  SHF.L.U32 R4, R25, 0x1f, RZ ;  /* 0x0000001f19047819 */ /* 0x000fe200000006ff */
[----:B------:R-:W-:Y:S03]  /*3fe0*/  BSSY B1, `(.L_x_81) ;  /* 0x0000005000017945 */ /* 0x000fe60003800000 */
[----:B------:R-:W1:Y:S01]  /*3ff0*/  SYNCS.PHASECHK.TRANS64.TRYWAIT P5, [R5+URZ+0x40], R4 ;  /* 0x00004004050075a7 */ /* 0x000e6200080a017f */
[----:B------:R-:W-:-:S04]  /*4000*/  ISETP.NE.AND P3, PT, R27, 0x4, PT ;  /* 0x000000041b00780c */ /* 0x000fc80003f65270 */
[----:B------:R-:W-:Y:S01]  /*4010*/  SEL R96, RZ, 0x1, P3 ;  /* 0x00000001ff607807 */ /* 0x000fe20001800000 */
[----:B-1----:R-:W-:Y:S08]  /*4020*/  @!P5 BRA `(.L_x_82) ;  /* 0x0000005c0020d947 */ /* 0x002ff00003800000 */
.L_x_236:
[----:B------:R-:W-:Y:S05]  /*4030*/  BSYNC B1 ;  /* 0x0000000000017941 */ /* 0x000fea0003800000 */
.L_x_81:
[----:B------:R-:W-:Y:S05]  /*4040*/  @P4 BRA `(.L_x_83) ;  /* 0x0000000000944947 */ /* 0x000fea0003800000 */
[----:B------:R-:W-:Y:S01]  /*4050*/  IMAD R12, R0, 0x2000, R91 ;  /* 0x00002000000c7824 */ /* 0x000fe200078e025b */
[----:B------:R-:W-:Y:S05]  /*4060*/  WARPSYNC.ALL ;  /* 0x0000000000007948 */ /* 0x000fea0003800000 */
[----:B-1----:R-:W-:Y:S01]  /*4070*/  IMAD R5, R155, 0x2, R12 ;  /* 0x000000029b057824 */ /* 0x002fe200078e020c */
[----:B------:R-:W1:Y:S05]  /*4080*/  LDSM.16.M88.4 R8, [R12] ;  /* 0x000000000c08783b */ /* 0x000e6a0000000200 */
[----:B------:R-:W2:Y:S01]  /*4090*/  LDSM.16.M88.4 R4, [R5] ;  /* 0x000000000504783b */ /* 0x000ea20000000200 */
[----:B-1----:R-:W-:Y:S01]  /*40a0*/  IMAD.U32 R0, R8, 0x10000, RZ ;  /* 0x0001000008007824 */ /* 0x002fe200078e00ff */
[C---:B------:R-:W-:Y:S01]  /*40b0*/  LOP3.LUT R20, R9.reuse, 0xffff0000, RZ, 0xc0, !PT ;  /* 0xffff000009147812 */ /* 0x040fe200078ec0ff */
[----:B------:R-:W-:Y:S01]  /*40c0*/  IMAD.U32 R14, R9, 0x10000, RZ ;  /* 0x00010000090e7824 */ /* 0x000fe200078e00ff */
[----:B------:R-:W-:Y:S01]  /*40d0*/  SHF.L.U32 R28, R10, 0x10, RZ ;  /* 0x000000100a1c7819 */ /* 0x000fe200000006ff */
[C---:B------:R-:W-:Y:S01]  /*40e0*/  IMAD.U32 R30, R11.reuse, 0x10000, RZ ;  /* 0x000100000b1e7824 */ /* 0x040fe200078e00ff */
[----:B------:R-:W-:Y:S01]  /*40f0*/  LOP3.LUT R8, R8, 0xffff0000, RZ, 0xc0, !PT ;  /* 0xffff000008087812 */ /* 0x000fe200078ec0ff */
[----:B--2---:R-:W-:Y:S01]  /*4100*/  IMAD.U32 R32, R4, 0x10000, RZ ;  /* 0x0001000004207824 */ /* 0x004fe200078e00ff */
[----:B------:R-:W-:Y:S01]  /*4110*/  LOP3.LUT R10, R10, 0xffff0000, RZ, 0xc0, !PT ;  /* 0xffff00000a0a7812 */ /* 0x000fe200078ec0ff */
[----:B------:R-:W-:Y:S01]  /*4120*/  IMAD.U32 R36, R6, 0x10000, RZ ;  /* 0x0001000006247824 */ /* 0x000fe200078e00ff */
[----:B------:R-:W-:Y:S01]  /*4130*/  LOP3.LUT R156, R11, 0xffff0000, RZ, 0xc0, !PT ;  /* 0xffff00000b9c7812 */ /* 0x000fe200078ec0ff */
[----:B------:R-:W-:Y:S01]  /*4140*/  IMAD.U32 R34, R5, 0x10000, RZ ;  /* 0x0001000005227824 */ /* 0x000fe200078e00ff */
[----:B------:R-:W-:Y:S01]  /*4150*/  LOP3.LUT R4, R4, 0xffff0000, RZ, 0xc0, !PT ;  /* 0xffff000004047812 */ /* 0x000fe200078ec0ff */
[----:B------:R-:W-:Y:S01]  /*4160*/  IMAD.U32 R38, R7, 0x10000, RZ ;  /* 0x0001000007267824 */ /* 0x000fe200078e00ff */
        /* <DEDUP_REMOVED lines=19> */
.L_x_83:
[----:B------:R-:W-:Y:S02]  /*42a0*/  LOP3.LUT R25, R25, R96, RZ, 0x3c, !PT ;  /* 0x0000006019197212 */ /* 0x000fe400078e3cff */
[----:B------:R-:W-:-:S07]  /*42b0*/  SEL R0, R27, RZ, P3 ;  /* 0x000000ff1b007207 */ /* 0x000fce0001800000 */
.L_x_79:
[----:B------:R-:W-:Y:S05]  /*42c0*/  BSYNC B0 ;  /* 0x0000000000007941 */ /* 0x000fea0003800000 */
.L_x_78:
        /* <DEDUP_REMOVED lines=39> */
[----:B------:R-:W-:Y:S02]  /*4540*/  UIADD3 UR8, UR52, 0x6200, URZ ;  /* 0x0000620034087890 */ /* 0x000fe4000fffe03f */
[----:B------:R-:W-:Y:S01]  /*4550*/  UIADD3.X UR7, URZ, UR55, URZ, UP0, !UPT ;  /* 0x000000373f077290 */ /* 0x000fe200087fe43f */
[----:B------:R-:W-:-:S08]  /*4560*/  UMOV UR11, UR47 ;  /* 0x0000002f000b7c82 */ /* 0x000fd00008000000 */
[----:B------:R2:W-:Y:S01]  /*4570*/  UTMASTG.3D [UR8], [UR6] ;  /* 0x00000008060073b5 */ /* 0x0005e20008010000 */
[----:B------:R0:W-:Y:S01]  /*4580*/  UTMACMDFLUSH ;  /* 0x00000000000079b7 */ /* 0x0001e20000000000 */
[----:B--2---:R-:W-:-:S04]  /*4590*/  DEPBAR.LE SB0, 0x1 ;  /* 0x000080400000791a */ /* 0x004fc80000000000 */
.L_x_85:
[----:B------:R-:W-:Y:S05]  /*45a0*/  BSYNC B0 ;  /* 0x0000000000007941 */ /* 0x000fea0003800000 */
.L_x_84:
[----:B-1----:R-:W-:Y:S01]  /*45b0*/  VIADD R4, R88, 0x6200 ;  /* 0x0000620058047836 */ /* 0x002fe20000000000 */
[----:B------:R-:W-:Y:S04]  /*45c0*/  BAR.SYNC.DEFER_BLOCKING 0x1, 0x100 ;  /* 0x0044000000007b1d */ /* 0x000fe80000010000 */
[----:B------:R-:W-:Y:S02]  /*45d0*/  LEA R27, R155, R4, 0x1 ;  /* 0x000000049b1b7211 */ /* 0x000fe400078e08ff */
[----:B------:R-:W-:Y:S04]  /*45e0*/  BSSY B0, `(.L_x_86) ;  /* 0x0000009000007945 */ /* 0x000fe80003800000 */
[----:B------:R-:W-:Y:S05]  /*45f0*/  @P0 BRA `(.L_x_87) ;  /* 0x00000000001c0947 */ /* 0x000fea0003800000 */
[----:B------:R-:W-:-:S13]  /*4600*/  ISETP.NE.AND P3, PT, R160, 0x3, PT ;  /* 0x00000003a000780c */ /* 0x000fda0003f65270 */
[----:B------:R-:W-:Y:S05]  /*4610*/  @!P3 BRA `(.L_x_88) ;  /* 0x000000000004b947 */ /* 0x000fea0003800000 */
[----:B------:R-:W-:Y:S01]  /*4620*/  BPT.TRAP 0x1 ;  /* 0x000000040000795c */ /* 0x000fe20000300000 */
.L_x_88:
[----:B------:R-:W-:-:S04]  /*4630*/  ULEA UR4, UR5, UR52, 0x3 ;  /* 0x0000003405047291 */ /* 0x000fc8000f8e183f */
[----:B------:R-:W-:-:S04]  /*4640*/  UIADD3 UR4, UR4, 0x60, URZ ;  /* 0x0000006004047890 */ /* 0x000fc8000fffe03f */
[----:B------:R-:W-:-:S09]  /*4650*/  UPRMT UR4, UR51, 0x654, UR4 ;  /* 0x0000065433047896 */ /* 0x000fd20008000004 */
[----:B------:R-:W-:Y:S03]  /*4660*/  SYNCS.ARRIVE.TRANS64.RED.A1T0 RZ, [UR4], RZ ;  /* 0x000000ffffff79a7 */ /* 0x000fe60008100404 */
.L_x_87:
[----:B------:R-:W-:Y:S05]  /*4670*/  BSYNC B0 ;  /* 0x0000000000007941 */ /* 0x000fea0003800000 */
.L_x_86:
        /* <DEDUP_REMOVED lines=8> */
.L_x_91:
[C---:B------:R-:W-:Y:S01]  /*4700*/  LEA R4, R0.reuse, UR52, 0x3 ;  /* 0x0000003400047c11 */ /* 0x040fe2000f8e18ff */
[----:B------:R-:W-:Y:S01]  /*4710*/  VIADD R9, R0, 0x1 ;  /* 0x0000000100097836 */ /* 0x000fe20000000000 */
[----:B------:R-:W-:Y:S01]  /*4720*/  SHF.L.U32 R5, R25, 0x1f, RZ ;  /* 0x0000001f19057819 */ /* 0x000fe200000006ff */
[----:B------:R-:W-:Y:S03]  /*4730*/  BSSY B1, `(.L_x_92) ;  /* 0x0000005000017945 */ /* 0x000fe60003800000 */
[----:B------:R-:W1:Y:S01]  /*4740*/  SYNCS.PHASECHK.TRANS64.TRYWAIT P5, [R4+URZ+0x40], R5 ;  /* 0x00004005040075a7 */ /* 0x000e6200080a017f */
[----:B------:R-:W-:-:S04]  /*4750*/  ISETP.NE.AND P3, PT, R9, 0x4, PT ;  /* 0x000000040900780c */ /* 0x000fc80003f65270 */
[----:B------:R-:W-:Y:S01]  /*4760*/  SEL R42, RZ, 0x1, P3 ;  /* 0x00000001ff2a7807 */ /* 0x000fe20001800000 */
[----:B-1----:R-:W-:Y:S08]  /*4770*/  @!P5 BRA `(.L_x_93) ;  /* 0x000000540060d947 */ /* 0x002ff00003800000 */
.L_x_237:
[----:B------:R-:W-:Y:S05]  /*4780*/  BSYNC B1 ;  /* 0x0000000000017941 */ /* 0x000fea0003800000 */
.L_x_92:
[----:B------:R-:W-:Y:S05]  /*4790*/  @P4 BRA `(.L_x_94) ;  /* 0x0000000000944947 */ /* 0x000fea0003800000 */
[----:B------:R-:W-:Y:S01]  /*47a0*/  IMAD R12, R0, 0x2000, R91 ;  /* 0x00002000000c7824 */ /* 0x000fe200078e025b */
[----:B------:R-:W-:Y:S05]  /*47b0*/  WARPSYNC.ALL ;  /* 0x0000000000007948 */ /* 0x000fea0003800000 */
[----:B------:R-:W-:Y:S01]  /*47c0*/  IMAD R33, R155, 0x2, R12 ;  /* 0x000000029b217824 */ /* 0x000fe200078e020c */
[----:B-1----:R-:W1:Y:S05]  /*47d0*/  LDSM.16.M88.4 R4, [R12] ;  /* 0x000000000c04783b */ /* 0x002e6a0000000200 */
[----:B------:R-:W2:Y:S01]  /*47e0*/  LDSM.16.M88.4 R32, [R33] ;  /* 0x000000002120783b */ /* 0x000ea20000000200 */
[C---:B-1----:R-:W-:Y:S01]  /*47f0*/  IMAD.U32 R0, R4.reuse, 0x10000, RZ ;  /* 0x0001000004007824 */ /* 0x042fe200078e00ff */
[----:B------:R-:W-:Y:S01]  /*4800*/  LOP3.LUT R4, R4, 0xffff0000, RZ, 0xc0, !PT ;  /* 0xffff000004047812 */ /* 0x000fe200078ec0ff */
[C---:B------:R-:W-:Y:S01]  /*4810*/  IMAD.U32 R10, R6.reuse, 0x10000, RZ ;  /* 0x00010000060a7824 */ /* 0x040fe200078e00ff */
[C---:B------:R-:W-:Y:S01]  /*4820*/  LOP3.LUT R14, R5.reuse, 0xffff0000, RZ, 0xc0, !PT ;  /* 0xffff0000050e7812 */ /* 0x040fe200078ec0ff */
[----:B------:R-:W-:Y:S01]  /*4830*/  IMAD.U32 R8, R5, 0x10000, RZ ;  /* 0x0001000005087824 */ /* 0x000fe200078e00ff */
[----:B------:R-:W-:Y:S01]  /*4840*/  LOP3.LUT R6, R6, 0xffff0000, RZ, 0xc0, !PT ;  /* 0xffff000006067812 */ /* 0x000fe200078ec0ff */
[----:B--2---:R-:W-:Y:S01]  /*4850*/  IMAD.U32 R30, R32, 0x10000, RZ ;  /* 0x00010000201e7824 */ /* 0x004fe200078e00ff */
[C---:B------:R-:W-:Y:S01]  /*4860*/  SHF.L.U32 R28, R7.reuse, 0x10, RZ ;  /* 0x00000010071c7819 */ /* 0x040fe200000006ff */
        /* <DEDUP_REMOVED lines=24> */
.L_x_94:
[----:B------:R-:W-:Y:S02]  /*49f0*/  LOP3.LUT R25, R25, R42, RZ, 0x3c, !PT ;  /* 0x0000002a19197212 */ /* 0x000fe400078e3cff */
[----:B------:R-:W-:-:S07]  /*4a00*/  SEL R0, R9, RZ, P3 ;  /* 0x000000ff09007207 */ /* 0x000fce0001800000 */
.L_x_90:
[----:B------:R-:W-:Y:S05]  /*4a10*/  BSYNC B0 ;  /* 0x0000000000007941 */ /* 0x000fea0003800000 */
.L_x_89:
        /* <DEDUP_REMOVED lines=27> */
[----:B------:R1:W-:Y:S01]  /*4bd0*/  STSM.16.M88.4 [R94], R8 ;  /* 0x000000085e007844 */ /* 0x0003e20000000200 */
        /* <DEDUP_REMOVED lines=17> */
.L_x_96:
[----:B------:R-:W-:Y:S05]  /*4cf0*/  BSYNC B0 ;  /* 0x0000000000007941 */ /* 0x000fea0003800000 */
.L_x_95:
[----:B------:R-:W-:Y:S06]  /*4d00*/  BAR.SYNC.DEFER_BLOCKING 0x1, 0x100 ;  /* 0x0044000000007b1d */ /* 0x000fec0000010000 */
[----:B------:R-:W-:Y:S04]  /*4d10*/  BSSY B0, `(.L_x_97) ;  /* 0x0000009000007945 */ /* 0x000fe80003800000 */
[----:B------:R-:W-:Y:S05]  /*4d20*/  @P0 BRA `(.L_x_98) ;  /* 0x00000000001c0947 */ /* 0x000fea0003800000 */
[----:B------:R-:W-:-:S13]  /*4d30*/  ISETP.NE.AND P3, PT, R160, 0x3, PT ;  /* 0x00000003a000780c */ /* 0x000fda0003f65270 */
[----:B------:R-:W-:Y:S05]  /*4d40*/  @!P3 BRA `(.L_x_99) ;  /* 0x000000000004b947 */ /* 0x000fea0003800000 */
[----:B------:R-:W-:Y:S01]  /*4d50*/  BPT.TRAP 0x1 ;  /* 0x000000040000795c */ /* 0x000fe20000300000 */
.L_x_99:
[----:B------:R-:W-:-:S04]  /*4d60*/  ULEA UR4, UR5, UR52, 0x3 ;  /* 0x0000003405047291 */ /* 0x000fc8000f8e183f */
[----:B------:R-:W-:-:S04]  /*4d70*/  UIADD3 UR4, UR4, 0x60, URZ ;  /* 0x0000006004047890 */ /* 0x000fc8000fffe03f */
[----:B------:R-:W-:-:S09]  /*4d80*/  UPRMT UR4, UR51, 0x654, UR4 ;  /* 0x0000065433047896 */ /* 0x000fd20008000004 */
[----:B------:R-:W-:Y:S03]  /*4d90*/  SYNCS.ARRIVE.TRANS64.RED.A1T0 RZ, [UR4], RZ ;  /* 0x000000ffffff79a7 */ /* 0x000fe60008100404 */
.L_x_98:
[----:B------:R-:W-:Y:S05]  /*4da0*/  BSYNC B0 ;  /* 0x0000000000007941 */ /* 0x000fea0003800000 */
.L_x_97:
        /* <DEDUP_REMOVED lines=8> */
.L_x_102:
        /* <DEDUP_REMOVED lines=8> */
.L_x_238:
[----:B------:R-:W-:Y:S05]  /*4eb0*/  BSYNC B1 ;  /* 0x0000000000017941 */ /* 0x000fea0003800000 */
.L_x_103:
[----:B------:R-:W-:Y:S05]  /*4ec0*/  @P4 BRA `(.L_x_105) ;  /* 0x0000000000944947 */ /* 0x000fea0003800000 */
[----:B------:R-:W-:Y:S01]  /*4ed0*/  IMAD R12, R0, 0x2000, R91 ;  /* 0x00002000000c7824 */ /* 0x000fe200078e025b */
[----:B------:R-:W-:Y:S05]  /*4ee0*/  WARPSYNC.ALL ;  /* 0x0000000000007948 */ /* 0x000fea0003800000 */
[----:B------:R-:W-:Y:S01]  /*4ef0*/  LEA R33, R155, R12, 0x1 ;  /* 0x0000000c9b217211 */ /* 0x000fe200078e08ff */
[----:B-1----:R-:W1:Y:S05]  /*4f00*/  LDSM.16.M88.4 R4, [R12] ;  /* 0x000000000c04783b */ /* 0x002e6a0000000200 */
[----:B------:R-:W2:Y:S01]  /*4f10*/  LDSM.16.M88.4 R32, [R33] ;  /* 0x000000002120783b */ /* 0x000ea20000000200 */
[C---:B-1----:R-:W-:Y:S01]  /*4f20*/  IMAD.U32 R0, R4.reuse, 0x10000, RZ ;  /* 0x0001000004007824 */ /* 0x042fe200078e00ff */
[----:B------:R-:W-:Y:S01]  /*4f30*/  LOP3.LUT R4, R4, 0xffff0000, RZ, 0xc0, !PT ;  /* 0xffff000004047812 */ /* 0x000fe200078ec0ff */
[----:B------:R-:W-:Y:S01]  /*4f40*/  IMAD.U32 R10, R6, 0x10000, RZ ;  /* 0x00010000060a7824 */ /* 0x000fe200078e00ff */
[C---:B------:R-:W-:Y:S01]  /*4f50*/  LOP3.LUT R14, R5.reuse, 0xffff0000, RZ, 0xc0, !PT ;  /* 0xffff0000050e7812 */ /* 0x040fe200078ec0ff */
[----:B------:R-:W-:Y:S01]  /*4f60*/  IMAD.U32 R8, R5, 0x10000, RZ ;  /* 0x0001000005087824 */ /* 0x000fe200078e00ff */
[----:B--2---:R-:W-:Y:S01]  /*4f70*/  SHF.L.U32 R38, R34, 0x10, RZ ;  /* 0x0000001022267819 */ /* 0x004fe200000006ff */
[----:B------:R-:W-:Y:S01]  /*4f80*/  IMAD.U32 R30, R32, 0x10000, RZ ;  /* 0x00010000201e7824 */ /* 0x000fe200078e00ff */
[----:B------:R-:W-:Y:S01]  /*4f90*/  LOP3.LUT R6, R6, 0xffff0000, RZ, 0xc0, !PT ;  /* 0xffff000006067812 */ /* 0x000fe200078ec0ff */
[C---:B------:R-:W-:Y:S01]  /*4fa0*/  IMAD.U32 R28, R7.reuse, 0x10000, RZ ;  /* 0x00010000071c7824 */ /* 0x040fe200078e00ff */
        /* <DEDUP_REMOVED lines=23> */
.L_x_105:
[----:B------:R-:W-:Y:S02]  /*5120*/  LOP3.LUT R25, R25, R42, RZ, 0x3c, !PT ;  /* 0x0000002a19197212 */ /* 0x000fe400078e3cff */
[----:B------:R-:W-:-:S07]  /*5130*/  SEL R0, R9, RZ, P3 ;  /* 0x000000ff09007207 */ /* 0x000fce0001800000 */
.L_x_101:
[----:B------:R-:W-:Y:S05]  /*5140*/  BSYNC B0 ;  /* 0x0000000000007941 */ /* 0x000fea0003800000 */
.L_x_100:
        /* <DEDUP_REMOVED lines=23> */
[----:B------:R-:W-:Y:S02]  /*52c0*/  F2FP.RELU.BF16.F32.PACK_AB R65, R67, R66 ;  /* 0x000000424341723e */ /* 0x000fe400000018ff */
[----:B------:R-:W-:Y:S01]  /*52d0*/  F2FP.RELU.BF16.F32.PACK_AB R66, R69, R68 ;  /* 0x000000444542723e */ /* 0x000fe200000018ff */
[----:B------:R1:W-:Y:S01]  /*52e0*/  STSM.16.M88.4 [R88+0x2200], R4 ;  /* 0x0022000458007844 */ /* 0x0003e20000000200 */
        /* <DEDUP_REMOVED lines=19> */
.L_x_107:
[----:B------:R-:W-:Y:S05]  /*5420*/  BSYNC B0 ;  /* 0x0000000000007941 */ /* 0x000fea0003800000 */
.L_x_106:
[----:B------:R-:W-:Y:S06]  /*5430*/  BAR.SYNC.DEFER_BLOCKING 0x1, 0x100 ;  /* 0x0044000000007b1d */ /* 0x000fec0000010000 */
[----:B------:R-:W-:Y:S04]  /*5440*/  BSSY B0, `(.L_x_108) ;  /* 0x0000009000007945 */ /* 0x000fe80003800000 */
[----:B------:R-:W-:Y:S05]  /*5450*/  @P0 BRA `(.L_x_109) ;  /* 0x00000000001c0947 */ /* 0x000fea0003800000 */
[----:B------:R-:W-:-:S13]  /*5460*/  ISETP.NE.AND P3, PT, R160, 0x3, PT ;  /* 0x00000003a000780c */ /* 0x000fda0003f65270 */
[----:B------:R-:W-:Y:S05]  /*5470*/  @!P3 BRA `(.L_x_110) ;  /* 0x000000000004b947 */ /* 0x000fea0003800000 */
[----:B------:R-:W-:Y:S01]  /*5480*/  BPT.TRAP 0x1 ;  /* 0x000000040000795c */ /* 0x000fe20000300000 */
.L_x_110:
[----:B------:R-:W-:-:S04]  /*5490*/  ULEA UR4, UR5, UR52, 0x3 ;  /* 0x0000003405047291 */ /* 0x000fc8000f8e183f */
[----:B------:R-:W-:-:S04]  /*54a0*/  UIADD3 UR4, UR4, 0x60, URZ ;  /* 0x0000006004047890 */ /* 0x000fc8000fffe03f */
[----:B------:R-:W-:-:S09]  /*54b0*/  UPRMT UR4, UR51, 0x654, UR4 ;  /* 0x0000065433047896 */ /* 0x000fd20008000004 */
[----:B------:R-:W-:Y:S03]  /*54c0*/  SYNCS.ARRIVE.TRANS64.RED.A1T0 RZ, [UR4], RZ ;  /* 0x000000ffffff79a7 */ /* 0x000fe60008100404 */
.L_x_109:
[----:B------:R-:W-:Y:S05]  /*54d0*/  BSYNC B0 ;  /* 0x0000000000007941 */ /* 0x000fea0003800000 */
.L_x_108:
        /* <DEDUP_REMOVED lines=8> */
.L_x_113:
        /* <DEDUP_REMOVED lines=8> */
.L_x_239:
[----:B------:R-:W-:Y:S05]  /*55e0*/  BSYNC B1 ;  /* 0x0000000000017941 */ /* 0x000fea0003800000 */
.L_x_114:
[----:B------:R-:W-:Y:S05]  /*55f0*/  @P4 BRA `(.L_x_116) ;  /* 0x0000000000944947 */ /* 0x000fea0003800000 */
[----:B------:R-:W-:Y:S01]  /*5600*/  IMAD R12, R0, 0x2000, R91 ;  /* 0x00002000000c7824 */ /* 0x000fe200078e025b */
[----:B------:R-:W-:Y:S05]  /*5610*/  WARPSYNC.ALL ;  /* 0x0000000000007948 */ /* 0x000fea0003800000 */
[----:B------:R-:W-:Y:S01]  /*5620*/  IMAD R29, R155, 0x2, R12 ;  /* 0x000000029b1d7824 */ /* 0x000fe200078e020c */
[----:B-1----:R-:W1:Y:S05]  /*5630*/  LDSM.16.M88.4 R4, [R12] ;  /* 0x000000000c04783b */ /* 0x002e6a0000000200 */
[----:B------:R-:W2:Y:S01]  /*5640*/  LDSM.16.M88.4 R28, [R29] ;  /* 0x000000001d1c783b */ /* 0x000ea20000000200 */
[----:B-1----:R-:W-:Y:S01]  /*5650*/  IMAD.U32 R0, R4, 0x10000, RZ ;  /* 0x0001000004007824 */ /* 0x002fe200078e00ff */
[----:B------:R-:W-:Y:S01]  /*5660*/  SHF.L.U32 R10, R6, 0x10, RZ ;  /* 0x00000010060a7819 */ /* 0x000fe200000006ff */
[----:B------:R-:W-:Y:S01]  /*5670*/  IMAD.U32 R8, R5, 0x10000, RZ ;  /* 0x0001000005087824 */ /* 0x000fe200078e00ff */
[----:B------:R-:W-:Y:S01]  /*5680*/  LOP3.LUT R4, R4, 0xffff0000, RZ, 0xc0, !PT ;  /* 0xffff000004047812 */ /* 0x000fe200078ec0ff */
[----:B------:R-:W-:Y:S01]  /*5690*/  IMAD.U32 R24, R7, 0x10000, RZ ;  /* 0x0001000007187824 */ /* 0x000fe200078e00ff */
        /* <DEDUP_REMOVED lines=27> */
.L_x_116:
[----:B------:R-:W-:Y:S02]  /*5850*/  LOP3.LUT R25, R25, R40, RZ, 0x3c, !PT ;  /* 0x0000002819197212 */ /* 0x000fe400078e3cff */
[----:B------:R-:W-:-:S07]  /*5860*/  SEL R0, R9, RZ, P3 ;  /* 0x000000ff09007207 */ /* 0x000fce0001800000 */
.L_x_112:
[----:B------:R-:W-:Y:S05]  /*5870*/  BSYNC B0 ;  /* 0x0000000000007941 */ /* 0x000fea0003800000 */
.L_x_111:
        /* <DEDUP_REMOVED lines=33> */
[----:B---3--:R-:W3:Y:S02]  /*5a90*/  FENCE.VIEW.ASYNC.S ;  /* 0x00000000000073c6 */ /* 0x008ee40000000000 */
[----:B---3--:R-:W-:Y:S06]  /*5aa0*/  BAR.SYNC.DEFER_BLOCKING 0x1, 0x100 ;  /* 0x0044000000007b1d */ /* 0x008fec0000010000 */
        /* <DEDUP_REMOVED lines=9> */
[----:B---3--:R-:W-:-:S04]  /*5b40*/  DEPBAR.LE SB0, 0x1 ;  /* 0x000080400000791a */ /* 0x008fc80000000000 */
.L_x_118:
[----:B------:R-:W-:Y:S05]  /*5b50*/  BSYNC B0 ;  /* 0x0000000000007941 */ /* 0x000fea0003800000 */
.L_x_117:
[----:B------:R-:W-:Y:S06]  /*5b60*/  BAR.SYNC.DEFER_BLOCKING 0x1, 0x100 ;  /* 0x0044000000007b1d */ /* 0x000fec0000010000 */
[----:B------:R-:W-:Y:S04]  /*5b70*/  BSSY B0, `(.L_x_119) ;  /* 0x0000009000007945 */ /* 0x000fe80003800000 */
[----:B------:R-:W-:Y:S05]  /*5b80*/  @P0 BRA `(.L_x_120) ;  /* 0x00000000001c0947 */ /* 0x000fea0003800000 */
[----:B------:R-:W-:-:S13]  /*5b90*/  ISETP.NE.AND P3, PT, R160, 0x3, PT ;  /* 0x00000003a000780c */ /* 0x000fda0003f65270 */
[----:B------:R-:W-:Y:S05]  /*5ba0*/  @!P3 BRA `(.L_x_121) ;  /* 0x000000000004b947 */ /* 0x000fea0003800000 */
[----:B------:R-:W-:Y:S01]  /*5bb0*/  BPT.TRAP 0x1 ;  /* 0x000000040000795c */ /* 0x000fe20000300000 */
.L_x_121:
[----:B------:R-:W-:-:S04]  /*5bc0*/  ULEA UR4, UR5, UR52, 0x3 ;  /* 0x0000003405047291 */ /* 0x000fc8000f8e183f */
[----:B------:R-:W-:-:S04]  /*5bd0*/  UIADD3 UR4, UR4, 0x60, URZ ;  /* 0x0000006004047890 */ /* 0x000fc8000fffe03f */
[----:B------:R-:W-:-:S09]  /*5be0*/  UPRMT UR4, UR51, 0x654, UR4 ;  /* 0x0000065433047896 */ /* 0x000fd20008000004 */
[----:B------:R-:W-:Y:S03]  /*5bf0*/  SYNCS.ARRIVE.TRANS64.RED.A1T0 RZ, [UR4], RZ ;  /* 0x000000ffffff79a7 */ /* 0x000fe60008100404 */
.L_x_120:
[----:B------:R-:W-:Y:S05]  /*5c00*/  BSYNC B0 ;  /* 0x0000000000007941 */ /* 0x000fea0003800000 */
.L_x_119:
        /* <DEDUP_REMOVED lines=8> */
.L_x_124:
[----:B------:R-:W-:Y:S01]  /*5c90*/  SHF.L.U32 R25, R25, 0x1f, RZ ;  /* 0x0000001f19197819 */ /* 0x000fe200000006ff */
[----:B------:R-:W-:Y:S01]  /*5ca0*/  BSSY B1, `(.L_x_125) ;  /* 0x0000004000017945 */ /* 0x000fe20003800000 */
[----:B-1----:R-:W-:-:S04]  /*5cb0*/  LEA R4, R0, UR52, 0x3 ;  /* 0x0000003400047c11 */ /* 0x002fc8000f8e18ff */
[----:B------:R-:W1:Y:S02]  /*5cc0*/  SYNCS.PHASECHK.TRANS64.TRYWAIT P3, [R4+URZ+0x40], R25 ;  /* 0x00004019040075a7 */ /* 0x000e64000806017f */
[----:B-1----:R-:W-:Y:S05]  /*5cd0*/  @!P3 BRA `(.L_x_126) ;  /* 0x000000400044b947 */ /* 0x002fea0003800000 */
.L_x_240:
[----:B------:R-:W-:Y:S05]  /*5ce0*/  BSYNC B1 ;  /* 0x0000000000017941 */ /* 0x000fea0003800000 */
.L_x_125:
[----:B------:R-:W-:Y:S05]  /*5cf0*/  @P4 BRA `(.L_x_123) ;  /* 0x0000000000944947 */ /* 0x000fea0003800000 */
[----:B------:R-:W-:Y:S01]  /*5d00*/  IMAD R0, R0, 0x2000, R91 ;  /* 0x0000200000007824 */ /* 0x000fe200078e025b */
[----:B------:R-:W-:Y:S05]  /*5d10*/  WARPSYNC.ALL ;  /* 0x0000000000007948 */ /* 0x000fea0003800000 */
[----:B------:R-:W-:Y:S01]  /*5d20*/  LEA R3, R155, R0, 0x1 ;  /* 0x000000009b037211 */ /* 0x000fe200078e08ff */
[----:B-1----:R-:W1:Y:S04]  /*5d30*/  LDSM.16.M88.4 R4, [R0] ;  /* 0x000000000004783b */ /* 0x002e680000000200 */
[----:B------:R-:W3:Y:S01]  /*5d40*/  LDSM.16.M88.4 R28, [R3] ;  /* 0x00000000031c783b */ /* 0x000ee20000000200 */
[C---:B-1----:R-:W-:Y:S01]  /*5d50*/  IMAD.U32 R8, R4.reuse, 0x10000, RZ ;  /* 0x0001000004087824 */ /* 0x042fe200078e00ff */
[----:B------:R-:W-:Y:S01]  /*5d60*/  LOP3.LUT R4, R4, 0xffff0000, RZ, 0xc0, !PT ;  /* 0xffff000004047812 */ /* 0x000fe200078ec0ff */
[----:B------:R-:W-:Y:S01]  /*5d70*/  IMAD.U32 R20, R6, 0x10000, RZ ;  /* 0x0001000006147824 */ /* 0x000fe200078e00ff */
[C---:B------:R-:W-:Y:S01]  /*5d80*/  LOP3.LUT R14, R5.reuse, 0xffff0000, RZ, 0xc0, !PT ;  /* 0xffff0000050e7812 */ /* 0x040fe200078ec0ff */
[----:B---3--:R-:W-:Y:S01]  /*5d90*/  IMAD.U32 R0, R28, 0x10000, RZ ;  /* 0x000100001c007824 */ /* 0x008fe200078e00ff */
[----:B------:R-:W-:Y:S01]  /*5da0*/  SHF.L.U32 R32, R30, 0x10, RZ ;  /* 0x000000101e207819 */ /* 0x000fe200000006ff */
[----:B------:R-:W-:Y:S01]  /*5db0*/  IMAD.U32 R10, R5, 0x10000, RZ ;  /* 0x00010000050a7824 */ /* 0x000fe200078e00ff */
[----:B------:R-:W-:Y:S01]  /*5dc0*/  LOP3.LUT R6, R6, 0xffff0000, RZ, 0xc0, !PT ;  /* 0xffff000006067812 */ /* 0x000fe200078ec0ff */
[C---:B------:R-:W-:Y:S01]  /*5dd0*/  IMAD.U32 R24, R7.reuse, 0x10000, RZ ;  /* 0x0001000007187824 */ /* 0x040fe200078e00ff */
[----:B------:R-:W-:Y:S01]  /*5de0*/  LOP3.LUT R156, R7, 0xffff0000, RZ, 0xc0, !PT ;  /* 0xffff0000079c7812 */ /* 0x000fe200078ec0ff */
[----:B--2---:R-:W-:Y:S01]  /*5df0*/  IMAD.U32 R26, R29, 0x10000, RZ ;  /* 0x000100001d1a7824 */ /* 0x004fe200078e00ff */
        /* <DEDUP_REMOVED lines=21> */
.L_x_123:
[----:B------:R-:W-:Y:S05]  /*5f50*/  BSYNC B0 ;  /* 0x0000000000007941 */ /* 0x000fea0003800000 */
.L_x_122:
        /* <DEDUP_REMOVED lines=22> */
[----:B-1----:R-:W-:Y:S02]  /*60c0*/  F2FP.RELU.BF16.F32.PACK_AB R4, R90, R23 ;  /* 0x000000175a04723e */ /* 0x002fe400000018ff */
        /* <DEDUP_REMOVED lines=21> */
[----:B---3--:R-:W-:-:S04]  /*6220*/  DEPBAR.LE SB0, 0x1 ;  /* 0x000080400000791a */ /* 0x008fc80000000000 */
.L_x_128:
[----:B------:R-:W-:Y:S05]  /*6230*/  BSYNC B0 ;  /* 0x0000000000007941 */ /* 0x000fea0003800000 */
.L_x_127:
[----:B------:R-:W-:Y:S06]  /*6240*/  BAR.SYNC.DEFER_BLOCKING 0x1, 0x100 ;  /* 0x0044000000007b1d */ /* 0x000fec0000010000 */
[----:B------:R-:W-:Y:S04]  /*6250*/  BSSY B0, `(.L_x_129) ;  /* 0x0000009000007945 */ /* 0x000fe80003800000 */
[----:B------:R-:W-:Y:S05]  /*6260*/  @P0 BRA `(.L_x_130) ;  /* 0x00000000001c0947 */ /* 0x000fea0003800000 */
[----:B------:R-:W-:-:S13]  /*6270*/  ISETP.NE.AND P0, PT, R160, 0x3, PT ;  /* 0x00000003a000780c */ /* 0x000fda0003f05270 */
[----:B------:R-:W-:Y:S05]  /*6280*/  @!P0 BRA `(.L_x_131) ;  /* 0x0000000000048947 */ /* 0x000fea0003800000 */
[----:B------:R-:W-:Y:S01]  /*6290*/  BPT.TRAP 0x1 ;  /* 0x000000040000795c */ /* 0x000fe20000300000 */
.L_x_131:
[----:B------:R-:W-:-:S04]  /*62a0*/  ULEA UR4, UR36, UR52, 0x3 ;  /* 0x0000003424047291 */ /* 0x000fc8000f8e183f */
[----:B------:R-:W-:-:S04]  /*62b0*/  UIADD3 UR4, UR4, 0x60, URZ ;  /* 0x0000006004047890 */ /* 0x000fc8000fffe03f */
[----:B------:R-:W-:-:S09]  /*62c0*/  UPRMT UR4, UR51, 0x654, UR4 ;  /* 0x0000065433047896 */ /* 0x000fd20008000004 */
[----:B------:R-:W-:Y:S03]  /*62d0*/  SYNCS.ARRIVE.TRANS64.RED.A1T0 RZ, [UR4], RZ ;  /* 0x000000ffffff79a7 */ /* 0x000fe60008100404 */
.L_x_130:
[----:B------:R-:W-:Y:S05]  /*62e0*/  BSYNC B0 ;  /* 0x0000000000007941 */ /* 0x000fea0003800000 */
.L_x_129:
[----:B------:R-:W-:Y:S01]  /*62f0*/  IADD3 R16, P0, R16, UR40, RZ ;  /* 0x0000002810107c10 */ /* 0x000fe2000ff1e0ff */
[----:B------:R-:W-:Y:S01]  /*6300*/  ULDC.64 UR4, c[0x0][0x8f8] ;  /* 0x00023e0000047ab9 */ /* 0x000fe20000000a00 */
[----:B------:R-:W-:Y:S01]  /*6310*/  UIADD3 UR36, UR36, 0x1, URZ ;  /* 0x0000000124247890 */ /* 0x000fe2000fffe03f */
[----:B------:R-:W-:Y:S01]  /*6320*/  PRMT R0, RZ, 0x7610, R0 ;  /* 0x00007610ff007816 */ /* 0x000fe20000000000 */
[----:B------:R-:W-:Y:S01]  /*6330*/  UMOV UR47, 0xffffffff ;  /* 0xffffffff002f7882 */ /* 0x000fe20000000000 */
[----:B------:R-:W-:Y:S01]  /*6340*/  IADD3.X R17, R17, UR38, RZ, P0, !PT ;  /* 0x0000002611117c10 */ /* 0x000fe200087fe4ff */
[----:B------:R-:W-:Y:S01]  /*6350*/  UISETP.NE.AND UP0, UPT, UR36, 0x4, UPT ;  /* 0x000000042400788c */ /* 0x000fe2000bf05270 */
[----:B------:R-:W-:Y:S01]  /*6360*/  ISETP.GE.U32.AND P0, PT, R16, UR4, PT ;  /* 0x0000000410007c0c */ /* 0x000fe2000bf06070 */
[----:B------:R-:W-:Y:S02]  /*6370*/  IMAD.MOV.U32 R23, RZ, RZ, -0x1 ;  /* 0xffffffffff177424 */ /* 0x000fe400078e00ff */
[----:B------:R-:W-:Y:S01]  /*6380*/  USEL UR36, UR36, URZ, UP0 ;  /* 0x0000003f24247287 */ /* 0x000fe20008000000 */
[----:B------:R-:W-:Y:S01]  /*6390*/  ISETP.GE.U32.AND.EX P0, PT, R17, UR5, PT, P0 ;  /* 0x0000000511007c0c */ /* 0x000fe2000bf06100 */
[----:B------:R-:W-:-:S12]  /*63a0*/  IMAD.MOV.U32 R156, RZ, RZ, -0x1 ;  /* 0xffffffffff9c7424 */ /* 0x000fd800078e00ff */
[----:B------:R-:W-:Y:S05]  /*63b0*/  @P0 BRA `(.L_x_132) ;  /* 0x0000000400680947 */ /* 0x000fea0003800000 */
[----:B-1----:R-:W1:Y:S01]  /*63c0*/  S2R R12, SR_CTAID.X ;  /* 0x00000000000c7919 */ /* 0x002e620000002500 */
[----:B------:R-:W3:Y:S01]  /*63d0*/  LDC.64 R10, c[0x0][0x8d0] ;  /* 0x00023400ff0a7b82 */ /* 0x000ee20000000a00 */
[----:B------:R-:W-:Y:S01]  /*63e0*/  ULDC UR4, c[0x0][0x150] ;  /* 0x0000540000047ab9 */ /* 0x000fe20000000800 */
[----:B------:R-:W-:Y:S01]  /*63f0*/  IMAD.MOV.U32 R8, RZ, RZ, R16 ;  /* 0x000000ffff087224 */ /* 0x000fe200078e0010 */
[----:B------:R-:W4:Y:S01]  /*6400*/  S2R R24, SR_CTAID.Y ;  /* 0x0000000000187919 */ /* 0x000f220000002600 */
[----:B------:R-:W-:-:S04]  /*6410*/  IMAD.MOV.U32 R9, RZ, RZ, R17 ;  /* 0x000000ffff097224 */ /* 0x000fc800078e0011 */
[----:B------:R-:W2:Y:S08]  /*6420*/  LDC R25, c[0x0][0x144] ;  /* 0x00005100ff197b82 */ /* 0x000eb00000000800 */
[----:B------:R-:W2:Y:S08]  /*6430*/  LDC R0, c[0x0][0x8d8] ;  /* 0x00023600ff007b82 */ /* 0x000eb00000000800 */
[----:B------:R-:W2:Y:S01]  /*6440*/  LDC.64 R14, c[0x0][0x8c8] ;  /* 0x00023200ff0e7b82 */ /* 0x000ea20000000a00 */
[----:B---3--:R-:W-:-:S04]  /*6450*/  ISETP.NE.U32.AND P0, PT, R10, RZ, PT ;  /* 0x000000ff0a00720c */ /* 0x008fc80003f05070 */
[----:B------:R-:W-:Y:S02]  /*6460*/  ISETP.NE.AND.EX P0, PT, R11, RZ, PT, P0 ;  /* 0x000000ff0b00720c */ /* 0x000fe40003f05300 */
[----:B-1----:R-:W-:-:S05]  /*6470*/  I2FP.F32.U32 R3, R12 ;  /* 0x0000000c00037245 */ /* 0x002fca0000201000 */
[----:B------:R-:W-:-:S04]  /*6480*/  FMUL R3, R3, UR4 ;  /* 0x0000000403037c20 */ /* 0x000fc80008400000 */
[----:B------:R1:W3:Y:S02]  /*6490*/  F2I.U32.TRUNC.NTZ R23, R3 ;  /* 0x0000000300177305 */ /* 0x0002e4000020f000 */
[----:B----4-:R-:W-:Y:S05]  /*64a0*/  @!P0 BRA `(.L_x_133) ;  /* 0x0000000000288947 */ /* 0x010fea0003800000 */
[----:B-1----:R-:W1:Y:S02]  /*64b0*/  LDC R3, c[0x0][0x8dc] ;  /* 0x00023700ff037b82 */ /* 0x002e640000000800 */
[----:B-1----:R-:W-:-:S05]  /*64c0*/  IADD3 R3, P0, R16, R3, RZ ;  /* 0x0000000310037210 */ /* 0x002fca0007f1e0ff */
[----:B------:R-:W-:-:S04]  /*64d0*/  IMAD.X R13, RZ, RZ, R17, P0 ;  /* 0x000000ffff0d7224 */ /* 0x000fc800000e0611 */
[----:B------:R-:W-:-:S04]  /*64e0*/  IMAD.WIDE.U32 R4, R13, R10, RZ ;  /* 0x0000000a0d047225 */ /* 0x000fc800078e00ff */
[----:B------:R-:W-:-:S04]  /*64f0*/  IMAD.WIDE.U32 R6, P0, R3, R11, R4 ;  /* 0x0000000b03067225 */ /* 0x000fc80007800004 */
[----:B------:R-:W-:Y:S01]  /*6500*/  IMAD.WIDE.U32 R4, R3, R10, RZ ;  /* 0x0000000a03047225 */ /* 0x000fe200078e00ff */
[----:B------:R-:W-:-:S03]  /*6510*/  IADD3.X R9, RZ, RZ, RZ, P0, !PT ;  /* 0x000000ffff097210 */ /* 0x000fc600007fe4ff */
[----:B------:R-:W-:Y:S01]  /*6520*/  IMAD.MOV.U32 R8, RZ, RZ, R7 ;  /* 0x000000ffff087224 */ /* 0x000fe200078e0007 */
[----:B------:R-:W-:-:S05]  /*6530*/  IADD3 RZ, P0, R5, R6, RZ ;  /* 0x0000000605ff7210 */ /* 0x000fca0007f1e0ff */
[----:B------:R-:W-:-:S08]  /*6540*/  IMAD.WIDE.U32.X R8, R13, R11, R8, P0 ;  /* 0x0000000b0d087225 */ /* 0x000fd000000e0408 */
.L_x_133:
[----:B------:R-:W4:Y:S01]  /*6550*/  LDC.64 R20, c[0x0][0x8e8] ;  /* 0x00023a00ff147b82 */ /* 0x000f220000000a00 */
[-C--:B--2---:R-:W-:Y:S01]  /*6560*/  SHF.R.U64 R31, R8, R0.reuse, R9 ;  /* 0x00000000081f7219 */ /* 0x084fe20000001209 */
[----:B---3--:R-:W-:Y:S01]  /*6570*/  IMAD.MOV R23, RZ, RZ, -R23 ;  /* 0x000000ffff177224 */ /* 0x008fe200078e0a17 */
[----:B------:R-:W-:Y:S01]  /*6580*/  SHF.R.U32.HI R0, RZ, R0, R9 ;  /* 0x00000000ff007219 */ /* 0x000fe20000011609 */
[----:B------:R-:W-:Y:S01]  /*6590*/  ULDC UR4, c[0x0][0x154] ;  /* 0x0000550000047ab9 */ /* 0x000fe20000000800 */
[----:B-1----:R-:W-:Y:S01]  /*65a0*/  IADD3 R3, P0, RZ, -R31, RZ ;  /* 0x8000001fff037210 */ /* 0x002fe20007f1e0ff */
[----:B------:R-:W-:Y:S02]  /*65b0*/  IMAD R26, R25, R23, R12 ;  /* 0x00000017191a7224 */ /* 0x000fe400078e020c */
[----:B------:R-:W1:Y:S01]  /*65c0*/  LDC R6, c[0x0][0x8c0] ;  /* 0x00023000ff067b82 */ /* 0x000e620000000800 */
[----:B------:R-:W-:Y:S02]  /*65d0*/  IMAD.MOV.U32 R7, RZ, RZ, 0x1 ;  /* 0x00000001ff077424 */ /* 0x000fe400078e00ff */
[----:B------:R-:W-:-:S04]  /*65e0*/  IMAD.X R5, RZ, RZ, ~R0, P0 ;  /* 0x000000ffff057224 */ /* 0x000fc800000e0e00 */
[-C--:B------:R-:W-:Y:S01]  /*65f0*/  IMAD R0, R5, R14.reuse, RZ ;  /* 0x0000000e05007224 */ /* 0x080fe200078e02ff */
[----:B------:R-:W2:Y:S01]  /*6600*/  LDC R8, c[0x0][0x8b0] ;  /* 0x00022c00ff087b82 */ /* 0x000ea20000000800 */
[----:B------:R-:W-:-:S04]  /*6610*/  IMAD.WIDE.U32 R4, R3, R14, R16 ;  /* 0x0000000e03047225 */ /* 0x000fc800078e0010 */
[----:B------:R-:W-:Y:S01]  /*6620*/  IMAD R3, R3, R15, R0 ;  /* 0x0000000f03037224 */ /* 0x000fe200078e0200 */
[----:B------:R-:W-:Y:S02]  /*6630*/  I2FP.F32.U32 R0, R24 ;  /* 0x0000001800007245 */ /* 0x000fe40000201000 */
[----:B------:R-:W3:Y:S01]  /*6640*/  LDC R28, c[0x0][0x900] ;  /* 0x00024000ff1c7b82 */ /* 0x000ee20000000800 */
[----:B------:R-:W-:Y:S01]  /*6650*/  IMAD.IADD R3, R5, 0x1, R3 ;  /* 0x0000000105037824 */ /* 0x000fe200078e0203 */
[----:B----4-:R-:W-:Y:S01]  /*6660*/  ISETP.NE.U32.AND P0, PT, R20, RZ, PT ;  /* 0x000000ff1400720c */ /* 0x010fe20003f05070 */
[----:B------:R-:W-:Y:S01]  /*6670*/  FMUL R0, R0, UR4 ;  /* 0x0000000400007c20 */ /* 0x000fe20008400000 */
[----:B------:R-:W-:Y:S02]  /*6680*/  IMAD.MOV.U32 R5, RZ, RZ, -0x1 ;  /* 0xffffffffff057424 */ /* 0x000fe400078e00ff */
[----:B------:R-:W-:Y:S01]  /*6690*/  ISETP.NE.AND.EX P0, PT, R21, RZ, PT, P0 ;  /* 0x000000ff1500720c */ /* 0x000fe20003f05300 */
[----:B------:R4:W3:Y:S01]  /*66a0*/  F2I.U32.TRUNC.NTZ R13, R0 ;  /* 0x00000000000d7305 */ /* 0x0008e2000020f000 */
[----:B------:R-:W4:Y:S01]  /*66b0*/  LDC R15, c[0x0][0x148] ;  /* 0x00005200ff0f7b82 */ /* 0x000f220000000800 */
[----:B-1----:R-:W-:-:S02]  /*66c0*/  SHF.R.U64 R12, R4, R6, R3 ;  /* 0x00000006040c7219 */ /* 0x002fc40000001203 */
[----:B------:R-:W-:-:S05]  /*66d0*/  SHF.R.U32.HI R3, RZ, R6, R3 ;  /* 0x00000006ff037219 */ /* 0x000fca0000011603 */
[----:B------:R-:W1:Y:S01]  /*66e0*/  LDC R25, c[0x0][0x8a8] ;  /* 0x00022a00ff197b82 */ /* 0x000e620000000800 */
[-CC-:B--2---:R-:W-:Y:S02]  /*66f0*/  SHF.R.U64 R10, R12, R8.reuse, R3.reuse ;  /* 0x000000080c0a7219 */ /* 0x184fe40000001203 */
[----:B------:R-:W-:-:S05]  /*6700*/  SHF.R.U32.HI R3, RZ, R8, R3 ;  /* 0x00000008ff037219 */ /* 0x000fca0000011603 */
[----:B------:R-:W2:Y:S01]  /*6710*/  LDC R27, c[0x0][0x8f0] ;  /* 0x00023c00ff1b7b82 */ /* 0x000ea20000000800 */
[-C--:B---3--:R-:W-:Y:S02]  /*6720*/  SHF.L.U32 R4, R5, R28.reuse, RZ ;  /* 0x0000001c05047219 */ /* 0x088fe400000006ff */
[-CC-:B------:R-:W-:Y:S02]  /*6730*/  SHF.R.U64 R14, R10, R28.reuse, R3.reuse ;  /* 0x0000001c0a0e7219 */ /* 0x180fe40000001203 */
[----:B------:R-:W-:Y:S02]  /*6740*/  SHF.R.U32.HI R5, RZ, R28, R3 ;  /* 0x0000001cff057219 */ /* 0x000fe40000011603 */
[----:B------:R-:W-:Y:S01]  /*6750*/  LOP3.LUT R23, RZ, R4, RZ, 0x33, !PT ;  /* 0x00000004ff177212 */ /* 0x000fe200078e33ff */
[----:B------:R-:W3:Y:S01]  /*6760*/  LDC R29, c[0x0][0x8e0] ;  /* 0x00023800ff1d7b82 */ /* 0x000ee20000000800 */
[----:B------:R-:W-:Y:S02]  /*6770*/  SHF.L.U32 R28, R7, R28, RZ ;  /* 0x0000001c071c7219 */ /* 0x000fe400000006ff */
[----:B------:R-:W-:-:S05]  /*6780*/  MOV R4, R14 ;  /* 0x0000000e00047202 */ /* 0x000fca0000000f00 */
[----:B------:R-:W1:Y:S01]  /*6790*/  LDC R30, c[0x0][0x8b8] ;  /* 0x00022e00ff1e7b82 */ /* 0x000e620000000800 */
        /* <DEDUP_REMOVED lines=11> */
.L_x_134:
[----:B------:R-:W-:Y:S01]  /*6850*/  ISETP.NE.AND P0, PT, R2, 0x1, PT ;  /* 0x000000010200780c */ /* 0x000fe20003f05270 */
[----:B------:R-:W-:Y:S01]  /*6860*/  IMAD.MOV R13, RZ, RZ, -R13 ;  /* 0x000000ffff0d7224 */ /* 0x000fe200078e0a0d */
[----:B--2-4-:R-:W-:Y:S01]  /*6870*/  SHF.R.U64 R0, R4, R27, R5 ;  /* 0x0000001b04007219 */ /* 0x014fe20000001205 */
[----:B-1----:R-:W-:Y:S01]  /*6880*/  VIADD R5, R25, 0xffffffff ;  /* 0xffffffff19057836 */ /* 0x002fe20000000000 */
[----:B------:R-:W-:Y:S02]  /*6890*/  LOP3.LUT R23, R10, R23, RZ, 0xc0, !PT ;  /* 0x000000170a177212 */ /* 0x000fe400078ec0ff */
[----:B------:R-:W-:Y:S01]  /*68a0*/  R2UR UR47, R31 ;  /* 0x000000001f2f72ca */ /* 0x000fe200000e0000 */
[----:B------:R-:W-:Y:S01]  /*68b0*/  IMAD.MOV R3, RZ, RZ, -R0 ;  /* 0x000000ffff037224 */ /* 0x000fe200078e0a00 */
[----:B------:R-:W-:Y:S01]  /*68c0*/  LOP3.LUT R5, R12, R5, RZ, 0xc0, !PT ;  /* 0x000000050c057212 */ /* 0x000fe200078ec0ff */
[----:B------:R-:W-:Y:S02]  /*68d0*/  IMAD R23, R28, R0, R23 ;  /* 0x000000001c177224 */ /* 0x000fe400078e0217 */
[----:B---3--:R-:W-:Y:S01]  /*68e0*/  IMAD R0, R3, R29, R14 ;  /* 0x0000001d03007224 */ /* 0x008fe200078e020e */
[----:B------:R-:W-:Y:S01]  /*68f0*/  MOV R3, 0x1 ;  /* 0x0000000100037802 */ /* 0x000fe20000000f00 */
[----:B------:R-:W-:-:S02]  /*6900*/  @P0 IMAD R26, R15, R13, R24 ;  /* 0x0000000d0f1a0224 */ /* 0x000fc400078e0218 */
[----:B------:R-:W-:Y:S02]  /*6910*/  IMAD R0, R0, R25, R5 ;  /* 0x0000001900007224 */ /* 0x000fe400078e0205 */
[----:B------:R-:W-:-:S05]  /*6920*/  IMAD R23, R23, R30, R26 ;  /* 0x0000001e17177224 */ /* 0x000fca00078e021a */
[----:B------:R-:W-:Y:S02]  /*6930*/  SEL R156, R0, R23, !P0 ;  /* 0x00000017009c7207 */ /* 0x000fe40004000000 */
[----:B------:R-:W-:Y:S02]  /*6940*/  SEL R23, R23, R0, !P0 ;  /* 0x0000000017177207 */ /* 0x000fe40004000000 */
[----:B------:R-:W-:-:S07]  /*6950*/  PRMT R0, R3, 0x7610, R0 ;  /* 0x0000761003007816 */ /* 0x000fce0000000000 */
.L_x_132:
[----:B------:R-:W-:Y:S01]  /*6960*/  UIADD3 UR49, UR50, UR49, URZ ;  /* 0x0000003132317290 */ /* 0x000fe2000fffe03f */
[----:B------:R-:W-:Y:S01]  /*6970*/  LOP3.LUT P0, RZ, R0, 0xff, RZ, 0xc0, !PT ;  /* 0x000000ff00ff7812 */ /* 0x000fe2000780c0ff */
[----:B------:R-:W-:Y:S02]  /*6980*/  UIADD3 UR39, UR39, 0x8, URZ ;  /* 0x0000000827277890 */ /* 0x000fe4000fffe03f */
[----:B------:R-:W-:Y:S02]  /*6990*/  USHF.R.U32.HI UR4, URZ, 0x2, UR49 ;  /* 0x000000023f047899 */ /* 0x000fe40008011631 */
[----:B------:R-:W-:Y:S02]  /*69a0*/  UISETP.GT.U32.AND UP0, UPT, UR49, 0x3, UPT ;  /* 0x000000033100788c */ /* 0x000fe4000bf04070 */
[----:B------:R-:W-:Y:S02]  /*69b0*/  ULOP3.LUT UR4, UR4, 0x1, URZ, 0xc0, !UPT ;  /* 0x0000000104047892 */ /* 0x000fe4000f8ec03f */
[----:B------:R-:W-:-:S02]  /*69c0*/  UISETP.LT.U32.AND UP1, UPT, UR50, 0x4, UP0 ;  /* 0x000000043200788c */ /* 0x000fc40008721070 */
[----:B------:R-:W-:Y:S02]  /*69d0*/  UISETP.NE.U32.AND UP2, UPT, UR4, 0x1, UPT ;  /* 0x000000010400788c */ /* 0x000fe4000bf45070 */
[----:B------:R-:W-:Y:S02]  /*69e0*/  USEL UR5, URZ, 0x1, !UP1 ;  /* 0x000000013f057887 */ /* 0x000fe4000c800000 */
[----:B------:R-:W-:Y:S02]  /*69f0*/  UISETP.GT.U32.AND UP0, UPT, UR50, 0x3, !UP2 ;  /* 0x000000033200788c */ /* 0x000fe4000d704070 */
[----:B------:R-:W-:Y:S02]  /*6a00*/  ULOP3.LUT UR49, UR49, 0x3, URZ, 0xc0, !UPT ;  /* 0x0000000331317892 */ /* 0x000fe4000f8ec03f */
[----:B------:R-:W-:-:S04]  /*6a10*/  USEL UR4, URZ, 0x1, !UP0 ;  /* 0x000000013f047887 */ /* 0x000fc8000c000000 */
[----:B------:R-:W-:Y:S01]  /*6a20*/  ULOP3.LUT UR48, UR4, UR48, UR5, 0x96, !UPT ;  /* 0x0000003004307292 */ /* 0x000fe2000f8e9605 */
[----:B------:R-:W-:Y:S11]  /*6a30*/  @P0 BRA `(.L_x_135) ;  /* 0xffffffa800880947 */ /* 0x000ff6000383ffff */
[----:B------:R-:W-:-:S13]  /*6a40*/  PLOP3.LUT P0, PT, PT, PT, PT, 0x8, 0x0 ;  /* 0x000000000000781c */ /* 0x000fda0003f0e170 */
.L_x_18:
[----:B------:R-:W-:Y:S05]  /*6a50*/  @P0 BRA `(.L_x_10) ;  /* 0x0000003000200947 */ /* 0x000fea0003800000 */
[----:B------:R-:W-:Y:S01]  /*6a60*/  ULDC.64 UR6, c[0x0][0x588] ;  /* 0x0001620000067ab9 */ /* 0x000fe20000000a00 */
[----:B------:R-:W-:Y:S01]  /*6a70*/  ISETP.NE.AND.EX P1, PT, R163, RZ, PT, P1 ;  /* 0x000000ffa300720c */ /* 0x000fe20003f25310 */
[----:B------:R-:W-:-:S04]  /*6a80*/  DEPBAR.LE SB0, 0x0 ;  /* 0x000080000000791a */ /* 0x000fc80000000000 */
[----:B------:R-:W-:Y:S01]  /*6a90*/  ISETP.NE.U32.AND P0, PT, RZ, UR6, PT ;  /* 0x00000006ff007c0c */ /* 0x000fe2000bf05070 */
[----:B------:R-:W-:Y:S03]  /*6aa0*/  BSSY B0, `(.L_x_136) ;  /* 0x0000014000007945 */ /* 0x000fe60003800000 */
[----:B------:R-:W-:-:S13]  /*6ab0*/  ISETP.NE.AND.EX P0, PT, RZ, UR7, PT, P0 ;  /* 0x00000007ff007c0c */ /* 0x000fda000bf05300 */
[----:B------:R-:W-:Y:S05]  /*6ac0*/  @P0 BRA P1, `(.L_x_137) ;  /* 0x0000000000440947 */ /* 0x000fea0000800000 */
[----:B------:R-:W-:-:S04]  /*6ad0*/  ISETP.NE.U32.AND P0, PT, R161, RZ, PT ;  /* 0x000000ffa100720c */ /* 0x000fc80003f05070 */
[----:B------:R-:W-:-:S13]  /*6ae0*/  ISETP.NE.AND.EX P0, PT, R163, RZ, PT, P0 ;  /* 0x000000ffa300720c */ /* 0x000fda0003f05300 */
[----:B------:R-:W-:Y:S05]  /*6af0*/  @!P0 BRA `(.L_x_138) ;  /* 0x00000000002c8947 */ /* 0x000fea0003800000 */
[----:B------:R-:W-:-:S13]  /*6b00*/  LOP3.LUT P0, RZ, R152, 0xff, RZ, 0xc0, !PT ;  /* 0x000000ff98ff7812 */ /* 0x000fda000780c0ff */
[----:B------:R-:W-:Y:S05]  /*6b10*/  @!P0 BRA `(.L_x_139) ;  /* 0x0000000000108947 */ /* 0x000fea0003800000 */
[----:B-----5:R-:W-:-:S13]  /*6b20*/  FSETP.NEU.AND P0, PT, R153, RZ, PT ;  /* 0x000000ff9900720b */ /* 0x020fda0003f0d000 */
[----:B------:R-:W-:Y:S05]  /*6b30*/  @!P0 BREAK B0 ;  /* 0x0000000000008942 */ /* 0x000fea0003800000 */
[----:B------:R-:W-:Y:S05]  /*6b40*/  @P0 BRA `(.L_x_137) ;  /* 0x0000000000240947 */ /* 0x000fea0003800000 */
[----:B------:R-:W-:Y:S05]  /*6b50*/  BRA `(.L_x_10) ;  /* 0x0000002c00e07947 */ /* 0x000fea0003800000 */
.L_x_139:
[----:B------:R-:W-:-:S04]  /*6b60*/  ISETP.NE.U32.AND P0, PT, RZ, UR6, PT ;  /* 0x00000006ff007c0c */ /* 0x000fc8000bf05070 */
[----:B------:R-:W-:-:S13]  /*6b70*/  ISETP.NE.AND.EX P0, PT, RZ, UR7, PT, P0 ;  /* 0x00000007ff007c0c */ /* 0x000fda000bf05300 */
[----:B------:R-:W-:Y:S05]  /*6b80*/  @!P0 BREAK B0 ;  /* 0x0000000000008942 */ /* 0x000fea0003800000 */
[----:B------:R-:W-:Y:S05]  /*6b90*/  @P0 BRA `(.L_x_137) ;  /* 0x0000000000100947 */ /* 0x000fea0003800000 */
[----:B------:R-:W-:Y:S05]  /*6ba0*/  BRA `(.L_x_10) ;  /* 0x0000002c00cc7947 */ /* 0x000fea0003800000 */
.L_x_138:
[----:B-----5:R-:W-:-:S13]  /*6bb0*/  FSETP.NEU.AND P0, PT, R153, RZ, PT ;  /* 0x000000ff9900720b */ /* 0x020fda0003f0d000 */
[----:B------:R-:W-:Y:S05]  /*6bc0*/  @!P0 BREAK B0 ;  /* 0x0000000000008942 */ /* 0x000fea0003800000 */
[----:B------:R-:W-:Y:S05]  /*6bd0*/  @!P0 BRA `(.L_x_10) ;  /* 0x0000002c00c08947 */ /* 0x000fea0003800000 */
.L_x_137:
[----:B------:R-:W-:Y:S05]  /*6be0*/  BSYNC B0 ;  /* 0x0000000000007941 */ /* 0x000fea0003800000 */
.L_x_136:
[----:B------:R-:W-:-:S04]  /*6bf0*/  LOP3.LUT R19, R19, 0x1, RZ, 0xfc, !PT ;  /* 0x0000000113137812 */ /* 0x000fc800078efcff */
[----:B------:R-:W-:-:S13]  /*6c00*/  ISETP.NE.AND P0, PT, R19, 0x3, PT ;  /* 0x000000031300780c */ /* 0x000fda0003f05270 */
[----:B------:R-:W-:Y:S05]  /*6c10*/  @!P0 BRA `(.L_x_140) ;  /* 0x0000000000048947 */ /* 0x000fea0003800000 */
[----:B------:R-:W-:Y:S01]  /*6c20*/  BPT.TRAP 0x1 ;  /* 0x000000040000795c */ /* 0x000fe20000300000 */
.L_x_140:
[----:B------:R-:W3:Y:S01]  /*6c30*/  S2UR UR5, SR_CgaCtaId ;  /* 0x00000000000579c3 */ /* 0x000ee20000008800 */
[----:B------:R-:W-:Y:S02]  /*6c40*/  UMOV UR4, 0x400 ;  /* 0x0000040000047882 */ /* 0x000fe40000000000 */
[----:B---3--:R-:W-:-:S04]  /*6c50*/  ULEA UR4, UR5, UR4, 0x18 ;  /* 0x0000000405047291 */ /* 0x008fc8000f8ec03f */
[----:B------:R-:W-:-:S04]  /*6c60*/  ULEA UR4, UR36, UR4, 0x3 ;  /* 0x0000000424047291 */ /* 0x000fc8000f8e183f */
[----:B------:R-:W-:-:S04]  /*6c70*/  UIADD3 UR4, UR4, 0x60, URZ ;  /* 0x0000006004047890 */ /* 0x000fc8000fffe03f */
[----:B------:R-:W-:-:S09]  /*6c80*/  UPRMT UR4, UR5, 0x654, UR4 ;  /* 0x0000065405047896 */ /* 0x000fd20008000004 */
[----:B------:R-:W-:Y:S01]  /*6c90*/  SYNCS.ARRIVE.TRANS64.RED.A1T0 RZ, [UR4], RZ ;  /* 0x000000ffffff79a7 */ /* 0x000fe20008100404 */
[----:B------:R-:W-:Y:S05]  /*6ca0*/  BRA `(.L_x_10) ;  /* 0x0000002c008c7947 */ /* 0x000fea0003800000 */
.L_x_9:
[----:B------:R-:W-:Y:S01]  /*6cb0*/  ULDC.64 UR4, c[0x0][0x8f8] ;  /* 0x00023e0000047ab9 */ /* 0x000fe20000000a00 */
[----:B------:R-:W-:Y:S01]  /*6cc0*/  PRMT R10, RZ, 0x7610, R10 ;  /* 0x00007610ff0a7816 */ /* 0x000fe2000000000a */
[----:B------:R-:W-:Y:S01]  /*6cd0*/  IMAD.MOV.U32 R13, RZ, RZ, -0x1 ;  /* 0xffffffffff0d7424 */ /* 0x000fe200078e00ff */
[----:B------:R-:W-:Y:S01]  /*6ce0*/  ISETP.GE.U32.AND P1, PT, R16, UR4, PT ;  /* 0x0000000410007c0c */ /* 0x000fe2000bf26070 */
[----:B------:R-:W-:Y:S02]  /*6cf0*/  IMAD.MOV.U32 R7, RZ, RZ, -0x1 ;  /* 0xffffffffff077424 */ /* 0x000fe400078e00ff */
[----:B------:R-:W-:Y:S01]  /*6d00*/  IMAD.MOV.U32 R6, RZ, RZ, -0x1 ;  /* 0xffffffffff067424 */ /* 0x000fe200078e00ff */
[----:B------:R-:W-:-:S13]  /*6d10*/  ISETP.GE.U32.AND.EX P1, PT, R17, UR5, PT, P1 ;  /* 0x0000000511007c0c */ /* 0x000fda000bf26110 */
[----:B------:R-:W-:Y:S05]  /*6d20*/  @P1 BRA `(.L_x_141) ;  /* 0x00000004005c1947 */ /* 0x000fea0003800000 */
[----:B------:R-:W1:Y:S01]  /*6d30*/  LDC.64 R14, c[0x0][0x8d0] ;  /* 0x00023400ff0e7b82 */ /* 0x000e620000000a00 */
[----:B------:R-:W-:Y:S02]  /*6d40*/  IMAD.MOV.U32 R12, RZ, RZ, R16 ;  /* 0x000000ffff0c7224 */ /* 0x000fe400078e0010 */
[----:B------:R-:W-:-:S05]  /*6d50*/  IMAD.MOV.U32 R13, RZ, RZ, R17 ;  /* 0x000000ffff0d7224 */ /* 0x000fca00078e0011 */
        /* <DEDUP_REMOVED lines=15> */
.L_x_142:
[--C-:B------:R-:W-:Y:S01]  /*6e50*/  SHF.R.U64 R14, R12, R20, R13.reuse ;  /* 0x000000140c0e7219 */ /* 0x100fe2000000120d */
[----:B------:R-:W1:Y:S01]  /*6e60*/  LDC R26, c[0x0][0x8c0] ;  /* 0x00023000ff1a7b82 */ /* 0x000e620000000800 */
[----:B------:R-:W-:Y:S01]  /*6e70*/  I2FP.F32.U32 R7, R8 ;  /* 0x0000000800077245 */ /* 0x000fe20000201000 */
[----:B------:R-:W-:Y:S01]  /*6e80*/  ULDC UR4, c[0x0][0x150] ;  /* 0x0000540000047ab9 */ /* 0x000fe20000000800 */
[----:B------:R-:W-:Y:S02]  /*6e90*/  SHF.R.U32.HI R6, RZ, R20, R13 ;  /* 0x00000014ff067219 */ /* 0x000fe4000001160d */
[----:B------:R-:W-:Y:S01]  /*6ea0*/  IADD3 R9, P1, RZ, -R14, RZ ;  /* 0x8000000eff097210 */ /* 0x000fe20007f3e0ff */
[----:B------:R-:W-:Y:S01]  /*6eb0*/  FMUL R13, R7, UR4 ;  /* 0x00000004070d7c20 */ /* 0x000fe20008400000 */
[----:B------:R-:W-:Y:S01]  /*6ec0*/  ULDC UR4, c[0x0][0x154] ;  /* 0x0000550000047ab9 */ /* 0x000fe20000000800 */
[----:B------:R-:W2:Y:S02]  /*6ed0*/  LDC.64 R28, c[0x0][0x8e8] ;  /* 0x00023a00ff1c7b82 */ /* 0x000ea40000000a00 */
[----:B------:R-:W-:-:S02]  /*6ee0*/  IMAD.X R11, RZ, RZ, ~R6, P1 ;  /* 0x000000ffff0b7224 */ /* 0x000fc400008e0e06 */
[----:B------:R-:W3:Y:S01]  /*6ef0*/  F2I.U32.TRUNC.NTZ R13, R13 ;  /* 0x0000000d000d7305 */ /* 0x000ee2000020f000 */
[----:B------:R-:W-:-:S03]  /*6f00*/  IMAD.WIDE.U32 R6, R9, R24, R16 ;  /* 0x0000001809067225 */ /* 0x000fc600078e0010 */
[----:B------:R-:W4:Y:S01]  /*6f10*/  LDC R15, c[0x0][0x144] ;  /* 0x00005100ff0f7b82 */ /* 0x000f220000000800 */
[----:B------:R-:W-:-:S04]  /*6f20*/  IMAD R10, R11, R24, RZ ;  /* 0x000000180b0a7224 */ /* 0x000fc800078e02ff */
[----:B------:R-:W-:Y:S02]  /*6f30*/  IMAD R9, R9, R25, R10 ;  /* 0x0000001909097224 */ /* 0x000fe400078e020a */
[----:B------:R-:W-:Y:S01]  /*6f40*/  IMAD.MOV.U32 R10, RZ, RZ, -0x1 ;  /* 0xffffffffff0a7424 */ /* 0x000fe200078e00ff */
[----:B------:R-:W5:Y:S01]  /*6f50*/  LDC R20, c[0x0][0x8b0] ;  /* 0x00022c00ff147b82 */ /* 0x000f620000000800 */
[----:B------:R-:W-:Y:S01]  /*6f60*/  IMAD.IADD R7, R7, 0x1, R9 ;  /* 0x0000000107077824 */ /* 0x000fe200078e0209 */
[----:B------:R-:W-:-:S04]  /*6f70*/  I2FP.F32.U32 R9, R3 ;  /* 0x0000000300097245 */ /* 0x000fc80000201000 */
[-C--:B-1----:R-:W-:Y:S01]  /*6f80*/  SHF.R.U64 R12, R6, R26.reuse, R7 ;  /* 0x0000001a060c7219 */ /* 0x082fe20000001207 */
[----:B---3--:R-:W-:Y:S01]  /*6f90*/  IMAD.MOV R6, RZ, RZ, -R13 ;  /* 0x000000ffff067224 */ /* 0x008fe200078e0a0d */
[----:B------:R-:W1:Y:S01]  /*6fa0*/  LDC R11, c[0x0][0x900] ;  /* 0x00024000ff0b7b82 */ /* 0x000e620000000800 */
[----:B--2---:R-:W-:Y:S01]  /*6fb0*/  ISETP.NE.U32.AND P1, PT, R28, RZ, PT ;  /* 0x000000ff1c00720c */ /* 0x004fe20003f25070 */
[----:B------:R-:W-:Y:S01]  /*6fc0*/  FMUL R9, R9, UR4 ;  /* 0x0000000409097c20 */ /* 0x000fe20008400000 */
[----:B------:R-:W-:Y:S02]  /*6fd0*/  SHF.R.U32.HI R7, RZ, R26, R7 ;  /* 0x0000001aff077219 */ /* 0x000fe40000011607 */
[----:B------:R-:W-:-:S03]  /*6fe0*/  ISETP.NE.AND.EX P1, PT, R29, RZ, PT, P1 ;  /* 0x000000ff1d00720c */ /* 0x000fc60003f25310 */
[----:B------:R-:W2:Y:S01]  /*6ff0*/  LDC R24, c[0x0][0x148] ;  /* 0x00005200ff187b82 */ /* 0x000ea20000000800 */
[----:B----4-:R-:W-:Y:S02]  /*7000*/  IMAD R25, R15, R6, R8 ;  /* 0x000000060f197224 */ /* 0x010fe400078e0208 */
[----:B------:R-:W-:-:S05]  /*7010*/  IMAD.MOV.U32 R8, RZ, RZ, 0x1 ;  /* 0x00000001ff087424 */ /* 0x000fca00078e00ff */
[----:B------:R-:W3:Y:S01]  /*7020*/  LDC R23, c[0x0][0x8a8] ;  /* 0x00022a00ff177b82 */ /* 0x000ee20000000800 */
[-CC-:B-----5:R-:W-:Y:S02]  /*7030*/  SHF.R.U64 R15, R12, R20.reuse, R7.reuse ;  /* 0x000000140c0f7219 */ /* 0x1a0fe40000001207 */
[----:B------:R-:W-:Y:S02]  /*7040*/  SHF.R.U32.HI R6, RZ, R20, R7 ;  /* 0x00000014ff067219 */ /* 0x000fe40000011607 */
[----:B------:R4:W1:Y:S03]  /*7050*/  F2I.U32.TRUNC.NTZ R20, R9 ;  /* 0x0000000900147305 */ /* 0x000866000020f000 */
[----:B------:R-:W2:Y:S01]  /*7060*/  LDC R27, c[0x0][0x8f0] ;  /* 0x00023c00ff1b7b82 */ /* 0x000ea20000000800 */
[-C--:B-1----:R-:W-:Y:S02]  /*7070*/  SHF.L.U32 R10, R10, R11.reuse, RZ ;  /* 0x0000000b0a0a7219 */ /* 0x082fe400000006ff */
[----:B------:R-:W-:-:S02]  /*7080*/  SHF.R.U64 R21, R15, R11, R6 ;  /* 0x0000000b0f157219 */ /* 0x000fc40000001206 */
[-C--:B------:R-:W-:Y:S02]  /*7090*/  SHF.R.U32.HI R7, RZ, R11.reuse, R6 ;  /* 0x0000000bff077219 */ /* 0x080fe40000011606 */
[----:B------:R-:W-:Y:S01]  /*70a0*/  SHF.L.U32 R26, R8, R11, RZ ;  /* 0x0000000b081a7219 */ /* 0x000fe200000006ff */
[----:B------:R-:W1:Y:S01]  /*70b0*/  LDC R30, c[0x0][0x8e0] ;  /* 0x00023800ff1e7b82 */ /* 0x000e620000000800 */
[----:B------:R-:W-:Y:S02]  /*70c0*/  LOP3.LUT R32, RZ, R10, RZ, 0x33, !PT ;  /* 0x0000000aff207212 */ /* 0x000fe400078e33ff */
[----:B------:R-:W-:-:S05]  /*70d0*/  MOV R6, R21 ;  /* 0x0000001500067202 */ /* 0x000fca0000000f00 */
[----:B------:R-:W1:Y:S01]  /*70e0*/  LDC R31, c[0x0][0x8b8] ;  /* 0x00022e00ff1f7b82 */ /* 0x000e620000000800 */
[----:B----4-:R-:W-:Y:S05]  /*70f0*/  @!P1 BRA `(.L_x_143) ;  /* 0x0000000000289947 */ /* 0x010fea0003800000 */
[----:B------:R-:W4:Y:S02]  /*7100*/  LDC R6, c[0x0][0x8f4] ;  /* 0x00023d00ff067b82 */ /* 0x000f240000000800 */
[----:B----4-:R-:W-:-:S05]  /*7110*/  IADD3 R11, P1, R21, R6, RZ ;  /* 0x00000006150b7210 */ /* 0x010fca0007f3e0ff */
        /* <DEDUP_REMOVED lines=8> */
.L_x_143:
[----:B------:R-:W-:Y:S01]  /*71a0*/  ISETP.NE.AND P1, PT, R2, 0x1, PT ;  /* 0x000000010200780c */ /* 0x000fe20003f25270 */
[----:B---3--:R-:W-:Y:S01]  /*71b0*/  VIADD R9, R23, 0xffffffff ;  /* 0xffffffff17097836 */ /* 0x008fe20000000000 */
[----:B--2---:R-:W-:Y:S01]  /*71c0*/  SHF.R.U64 R7, R6, R27, R7 ;  /* 0x0000001b06077219 */ /* 0x004fe20000001207 */
[----:B------:R-:W-:Y:S01]  /*71d0*/  IMAD.MOV R20, RZ, RZ, -R20 ;  /* 0x000000ffff147224 */ /* 0x000fe200078e0a14 */
[----:B------:R-:W-:Y:S02]  /*71e0*/  LOP3.LUT R6, R15, R32, RZ, 0xc0, !PT ;  /* 0x000000200f067212 */ /* 0x000fe400078ec0ff */
[----:B------:R-:W-:Y:S01]  /*71f0*/  LOP3.LUT R12, R12, R9, RZ, 0xc0, !PT ;  /* 0x000000090c0c7212 */ /* 0x000fe200078ec0ff */
[----:B------:R-:W-:Y:S01]  /*7200*/  IMAD.MOV R8, RZ, RZ, -R7 ;  /* 0x000000ffff087224 */ /* 0x000fe200078e0a07 */
[----:B------:R-:W-:Y:S01]  /*7210*/  MOV R10, 0x1 ;  /* 0x00000001000a7802 */ /* 0x000fe20000000f00 */
[----:B------:R-:W-:-:S04]  /*7220*/  IMAD R6, R26, R7, R6 ;  /* 0x000000071a067224 */ /* 0x000fc800078e0206 */
[----:B------:R-:W-:Y:S02]  /*7230*/  @P1 IMAD R25, R24, R20, R3 ;  /* 0x0000001418191224 */ /* 0x000fe400078e0203 */
[----:B-1----:R-:W-:Y:S02]  /*7240*/  IMAD R3, R8, R30, R21 ;  /* 0x0000001e08037224 */ /* 0x002fe400078e0215 */
[----:B------:R-:W-:Y:S02]  /*7250*/  IMAD R13, R6, R31, R25 ;  /* 0x0000001f060d7224 */ /* 0x000fe400078e0219 */
[----:B------:R-:W-:-:S05]  /*7260*/  IMAD R6, R3, R23, R12 ;  /* 0x0000001703067224 */ /* 0x000fca00078e020c */
[----:B------:R-:W-:Y:S02]  /*7270*/  SEL R7, R6, R13, !P1 ;  /* 0x0000000d06077207 */ /* 0x000fe40004800000 */
[----:B------:R-:W-:Y:S01]  /*7280*/  SEL R13, R13, R6, !P1 ;  /* 0x000000060d0d7207 */ /* 0x000fe20004800000 */
[----:B------:R-:W-:-:S07]  /*7290*/  IMAD.MOV.U32 R6, RZ, RZ, R14 ;  /* 0x000000ffff067224 */ /* 0x000fce00078e000e */
.L_x_141:
[----:B------:R-:W-:-:S08]  /*72a0*/  NOP ;  /* 0x0000000000007918 */ /* 0x000fd00000000000 */
[----:B------:R-:W1:-:S00]  /*72b0*/  USETMAXREG.DEALLOC.CTAPOOL 0x28 ;  /* 0x00000028000079c8 */ /* 0x000e4000080e0500 */
[----:B-1----:R-:W-:-:S13]  /*72c0*/  ISETP.NE.AND P1, PT, R0, 0x1, PT ;  /* 0x000000010000780c */ /* 0x002fda0003f25270 */
[----:B------:R-:W-:Y:S05]  /*72d0*/  @!P1 BRA `(.L_x_10) ;  /* 0x0000002800009947 */ /* 0x000fea0003800000 */
[----:B------:R-:W-:Y:S05]  /*72e0*/  @!P4 BRA `(.L_x_144) ;  /* 0x000000180018c947 */ /* 0x000fea0003800000 */
[----:B------:R-:W-:-:S13]  /*72f0*/  ISETP.NE.OR P0, PT, R0, 0x2, P0 ;  /* 0x000000020000780c */ /* 0x000fda0000705670 */
[----:B------:R-:W-:Y:S05]  /*7300*/  @P0 BRA `(.L_x_10) ;  /* 0x0000002400f40947 */ /* 0x000fea0003800000 */
[----:B------:R-:W-:-:S13]  /*7310*/  LOP3.LUT P1, RZ, R10, 0xff, RZ, 0xc0, !PT ;  /* 0x000000ff0aff7812 */ /* 0x000fda000782c0ff */
[----:B------:R-:W-:Y:S05]  /*7320*/  @!P1 BRA `(.L_x_145) ;  /* 0x0000000000189947 */ /* 0x000fea0003800000 */
[----:B------:R-:W-:Y:S01]  /*7330*/  UMOV UR4, 0x400 ;  /* 0x0000040000047882 */ /* 0x000fe20000000000 */
[----:B------:R-:W-:Y:S01]  /*7340*/  IMAD.MOV.U32 R0, RZ, RZ, RZ ;  /* 0x000000ffff007224 */ /* 0x000fe200078e00ff */
[----:B------:R-:W-:-:S04]  /*7350*/  ULEA UR4, UR37, UR4, 0x18 ;  /* 0x0000000425047291 */ /* 0x000fc8000f8ec03f */
[----:B------:R-:W-:-:S05]  /*7360*/  SHF.L.U32 R0, R0, 0x1f, RZ ;  /* 0x0000001f00007819 */ /* 0x000fca00000006ff */
[----:B------:R-:W1:Y:S02]  /*7370*/  SYNCS.PHASECHK.TRANS64.TRYWAIT P0, [UR4+0x88], R0 ;  /* 0x00008800ff0075a7 */ /* 0x000e640008000144 */
[----:B-1----:R-:W-:Y:S05]  /*7380*/  @!P0 BRA `(.L_x_146) ;  /* 0x0000002800ac8947 */ /* 0x002fea0003800000 */
.L_x_145:
[----:B------:R-:W-:Y:S01]  /*7390*/  PRMT R9, RZ, 0x7610, R9 ;  /* 0x00007610ff097816 */ /* 0x000fe20000000009 */
[----:B------:R-:W-:Y:S06]  /*73a0*/  @P3 BRA `(.L_x_147) ;  /* 0x0000000000243947 */ /* 0x000fec0003800000 */
[----:B------:R-:W-:Y:S02]  /*73b0*/  ULDC.64 UR4, c[0x0][0x588] ;  /* 0x0001620000047ab9 */ /* 0x000fe40000000a00 */
[----:B------:R-:W-:-:S04]  /*73c0*/  ISETP.NE.U32.AND P0, PT, RZ, UR4, PT ;  /* 0x00000004ff007c0c */ /* 0x000fc8000bf05070 */
[----:B------:R-:W-:-:S13]  /*73d0*/  ISETP.NE.AND.EX P0, PT, RZ, UR5, PT, P0 ;  /* 0x00000005ff007c0c */ /* 0x000fda000bf05300 */
[----:B------:R-:W-:Y:S05]  /*73e0*/  @!P0 BRA `(.L_x_148) ;  /* 0x00000000000c8947 */ /* 0x000fea0003800000 */
[----:B------:R2:W5:Y:S01]  /*73f0*/  LDG.E R11, desc[UR42][R4.64] ;  /* 0x0000002a040b7981 */ /* 0x000562000c1e1900 */
[----:B------:R-:W-:Y:S01]  /*7400*/  IMAD.MOV.U32 R9, RZ, RZ, 0x1 ;  /* 0x00000001ff097424 */ /* 0x000fe200078e00ff */
[----:B------:R-:W-:Y:S06]  /*7410*/  BRA `(.L_x_147) ;  /* 0x0000000000087947 */ /* 0x000fec0003800000 */
.L_x_148:
[----:B------:R-:W3:Y:S01]  /*7420*/  LDC R11, c[0x0][0x580] ;  /* 0x00016000ff0b7b82 */ /* 0x000ee20000000800 */
[----:B------:R-:W-:-:S07]  /*7430*/  IMAD.MOV.U32 R9, RZ, RZ, 0x1 ;  /* 0x00000001ff097424 */ /* 0x000fce00078e00ff */
.L_x_147:
[----:B------:R-:W-:Y:S05]  /*7440*/  @!P1 BRA `(.L_x_149) ;  /* 0x0000001400489947 */ /* 0x000fea0003800000 */
[----:B-1----:R-:W1:Y:S01]  /*7450*/  LDC R0, c[0x0][0x900] ;  /* 0x00024000ff007b82 */ /* 0x002e620000000800 */
[----:B--2---:R-:W-:Y:S01]  /*7460*/  IMAD.MOV.U32 R5, RZ, RZ, -0x1 ;  /* 0xffffffffff057424 */ /* 0x004fe200078e00ff */
[----:B------:R-:W-:Y:S01]  /*7470*/  LOP3.LUT R10, R19, 0x2, RZ, 0xfc, !PT ;  /* 0x00000002130a7812 */ /* 0x000fe200078efcff */
[----:B------:R-:W-:Y:S01]  /*7480*/  IMAD.MOV.U32 R15, RZ, RZ, 0x1 ;  /* 0x00000001ff0f7424 */ /* 0x000fe200078e00ff */
[----:B------:R-:W-:Y:S01]  /*7490*/  ULDC.64 UR22, c[0x0][0x198] ;  /* 0x0000660000167ab9 */ /* 0x000fe20000000a00 */
[----:B------:R-:W-:Y:S01]  /*74a0*/  ULDC.64 UR4, c[0x0][0x588] ;  /* 0x0001620000047ab9 */ /* 0x000fe20000000a00 */
[----:B------:R-:W-:Y:S01]  /*74b0*/  ULDC.64 UR6, c[0x0][0x8f8] ;  /* 0x00023e0000067ab9 */ /* 0x000fe20000000a00 */
[----:B------:R-:W-:Y:S01]  /*74c0*/  ULDC.64 UR14, c[0x0][0x590] ;  /* 0x00016400000e7ab9 */ /* 0x000fe20000000a00 */
[----:B------:R-:W2:Y:S01]  /*74d0*/  LDC R3, c[0x0][0x8a8] ;  /* 0x00022a00ff037b82 */ /* 0x000ea20000000800 */
[-C--:B-1----:R-:W-:Y:S02]  /*74e0*/  SHF.L.U32 R5, R5, R0.reuse, RZ ;  /* 0x0000000005057219 */ /* 0x082fe400000006ff */
[----:B------:R-:W-:-:S02]  /*74f0*/  SHF.L.U32 R0, R15, R0, RZ ;  /* 0x000000000f007219 */ /* 0x000fc400000006ff */
[----:B------:R-:W-:Y:S02]  /*7500*/  LOP3.LUT R8, RZ, R5, RZ, 0x33, !PT ;  /* 0x00000005ff087212 */ /* 0x000fe400078e33ff */
[----:B--2---:R-:W-:-:S07]  /*7510*/  IADD3 R3, R3, -0x1, RZ ;  /* 0xffffffff03037810 */ /* 0x004fce0007ffe0ff */
.L_x_205:
[----:B------:R-:W-:Y:S02]  /*7520*/  ISETP.NE.U32.AND P0, PT, RZ, UR14, PT ;  /* 0x0000000eff007c0c */ /* 0x000fe4000bf05070 */
[----:B------:R-:W-:Y:S02]  /*7530*/  R2UR UR19, R13 ;  /* 0x000000000d1372ca */ /* 0x000fe400000e0000 */
[----:B------:R-:W-:Y:S02]  /*7540*/  R2UR UR18, R7 ;  /* 0x00000000071272ca */ /* 0x000fe400000e0000 */
[----:B------:R-:W-:-:S09]  /*7550*/  ISETP.NE.AND.EX P0, PT, RZ, UR15, PT, P0 ;  /* 0x0000000fff007c0c */ /* 0x000fd2000bf05300 */
[----:B------:R-:W-:Y:S02]  /*7560*/  USHF.L.U32 UR19, UR19, 0x8, URZ ;  /* 0x0000000813137899 */ /* 0x000fe4000800063f */
[----:B------:R-:W-:Y:S02]  /*7570*/  USHF.L.U32 UR18, UR18, 0x7, URZ ;  /* 0x0000000712127899 */ /* 0x000fe4000800063f */
[----:B--234-:R-:W-:Y:S10]  /*7580*/  @!P0 BRA `(.L_x_150) ;  /* 0x00000000002c8947 */ /* 0x01cff40003800000 */
[----:B------:R-:W-:-:S04]  /*7590*/  ISETP.NE.U32.AND P1, PT, RZ, UR4, PT ;  /* 0x00000004ff007c0c */ /* 0x000fc8000bf25070 */
[----:B------:R-:W-:-:S13]  /*75a0*/  ISETP.NE.AND.EX P1, PT, RZ, UR5, PT, P1 ;  /* 0x00000005ff007c0c */ /* 0x000fda000bf25310 */
[----:B------:R-:W-:Y:S05]  /*75b0*/  @!P1 BRA `(.L_x_151) ;  /* 0x0000000000189947 */ /* 0x000fea0003800000 */
[----:B------:R-:W1:Y:S01]  /*75c0*/  LDC.64 R4, c[0x0][0x588] ;  /* 0x00016200ff047b82 */ /* 0x000e620000000a00 */
[----:B------:R-:W-:-:S04]  /*75d0*/  IMAD R7, R6, UR14, RZ ;  /* 0x0000000e06077c24 */ /* 0x000fc8000f8e02ff */
[----:B-1----:R-:W-:-:S05]  /*75e0*/  IMAD.WIDE R4, R7, 0x4, R4 ;  /* 0x0000000407047825 */ /* 0x002fca00078e0204 */
[----:B---3-5:R1:W5:Y:S01]  /*75f0*/  LDG.E R11, desc[UR42][R4.64] ;  /* 0x0000002a040b7981 */ /* 0x028362000c1e1900 */
[----:B------:R-:W-:Y:S01]  /*7600*/  IMAD.MOV.U32 R9, RZ, RZ, 0x1 ;  /* 0x00000001ff097424 */ /* 0x000fe200078e00ff */
[----:B------:R-:W-:Y:S06]  /*7610*/  BRA `(.L_x_150) ;  /* 0x0000000000087947 */ /* 0x000fec0003800000 */
.L_x_151:
[----:B---3-5:R-:W2:Y:S01]  /*7620*/  LDC R11, c[0x0][0x580] ;  /* 0x00016000ff0b7b82 */ /* 0x028ea20000000800 */
[----:B------:R-:W-:-:S07]  /*7630*/  IMAD.MOV.U32 R9, RZ, RZ, 0x1 ;  /* 0x00000001ff097424 */ /* 0x000fce00078e00ff */
.L_x_150:
[----:B------:R-:W-:Y:S05]  /*7640*/  @!P0 BRA `(.L_x_152) ;  /* 0x00000000001c8947 */ /* 0x000fea0003800000 */
[----:B------:R-:W-:-:S13]  /*7650*/  LOP3.LUT P2, RZ, R9, 0xff, RZ, 0xc0, !PT ;  /* 0x000000ff09ff7812 */ /* 0x000fda000784c0ff */
[----:B-1----:R-:W1:Y:S02]  /*7660*/  @!P2 LDC.64 R4, c[0x0][0x588] ;  /* 0x00016200ff04ab82 */ /* 0x002e640000000a00 */
[----:B-1----:R-:W-:-:S04]  /*7670*/  @!P2 ISETP.NE.U32.AND P0, PT, R4, RZ, PT ;  /* 0x000000ff0400a20c */ /* 0x002fc80003f05070 */
[----:B------:R-:W-:Y:S02]  /*7680*/  @!P2 ISETP.NE.AND.EX P1, PT, R5, RZ, PT, P0 ;  /* 0x000000ff0500a20c */ /* 0x000fe40003f25300 */
[----:B--23-5:R-:W-:Y:S02]  /*7690*/  @P2 FSETP.EQ.AND P0, PT, R11, RZ, PT ;  /* 0x000000ff0b00220b */ /* 0x02cfe40003f02000 */
[----:B------:R-:W-:Y:S01]  /*76a0*/  @!P2 PLOP3.LUT P0, PT, P1, PT, PT, 0x8, 0x0 ;  /* 0x000000000000a81c */ /* 0x000fe20000f0e170 */
[----:B------:R-:W-:-:S12]  /*76b0*/  BRA `(.L_x_153) ;  /* 0x0000000000047947 */ /* 0x000fd80003800000 */
.L_x_152:
[----:B--23-5:R-:W-:-:S13]  /*76c0*/  FSETP.EQ.AND P0, PT, R11, RZ, PT ;  /* 0x000000ff0b00720b */ /* 0x02cfda0003f02000 */
.L_x_153:
[----:B------:R-:W-:Y:S02]  /*76d0*/  ISETP.NE.AND P2, PT, R10, 0x3, PT ;  /* 0x000000030a00780c */ /* 0x000fe40003f45270 */
[----:B------:R-:W-:-:S04]  /*76e0*/  ELECT P1, URZ, PT ;  /* 0x00000000003f782f */ /* 0x000fc80003820000 */
[----:B------:R-:W-:-:S07]  /*76f0*/  PLOP3.LUT P0, PT, P1, P0, PT, 0x20, 0x0 ;  /* 0x000000000000781c */ /* 0x000fce0000f00470 */
[----:B------:R-:W-:Y:S06]  /*7700*/  @!P2 BRA `(.L_x_154) ;  /* 0x000000000004a947 */ /* 0x000fec0003800000 */
[----:B------:R-:W-:Y:S01]  /*7710*/  BPT.TRAP 0x1 ;  /* 0x000000040000795c */ /* 0x000fe20000300000 */
.L_x_154:
[----:B------:R-:W2:Y:S01]  /*7720*/  S2UR UR37, SR_CgaCtaId ;  /* 0x00000000002579c3 */ /* 0x000ea20000008800 */
[----:B------:R-:W-:Y:S01]  /*7730*/  UMOV UR13, 0x400 ;  /* 0x00000400000d7882 */ /* 0x000fe20000000000 */
[----:B-1----:R-:W-:-:S05]  /*7740*/  IMAD.MOV.U32 R4, RZ, RZ, 0x1 ;  /* 0x00000001ff047424 */ /* 0x002fca00078e00ff */
[----:B------:R-:W-:Y:S01]  /*7750*/  SHF.L.U32 R4, R4, 0x1f, RZ ;  /* 0x0000001f04047819 */ /* 0x000fe200000006ff */
[----:B--2---:R-:W-:-:S09]  /*7760*/  ULEA UR13, UR37, UR13, 0x18 ;  /* 0x0000000d250d7291 */ /* 0x004fd2000f8ec03f */
[----:B------:R-:W1:Y:S02]  /*7770*/  SYNCS.PHASECHK.TRANS64.TRYWAIT P1, [UR13+0x60], R4 ;  /* 0x00006004ff0075a7 */ /* 0x000e64000802014d */
[----:B-1----:R-:W-:Y:S05]  /*7780*/  @!P1 BRA `(.L_x_155) ;  /* 0x0000002400c49947 */ /* 0x002fea0003800000 */
.L_x_241:
[----:B------:R-:W-:Y:S04]  /*7790*/  BSSY B0, `(.L_x_156) ;  /* 0x000000e000007945 */ /* 0x000fe80003800000 */
[----:B------:R-:W-:Y:S05]  /*77a0*/  @!P0 BRA `(.L_x_157) ;  /* 0x0000000000308947 */ /* 0x000fea0003800000 */
[----:B------:R-:W-:Y:S01]  /*77b0*/  R2UR UR20, R6 ;  /* 0x00000000061472ca */ /* 0x000fe200000e0000 */
[----:B------:R-:W-:Y:S02]  /*77c0*/  UIADD3 UR8, UP0, UR22, 0x3f0, URZ ;  /* 0x000003f016087890 */ /* 0x000fe4000ff1e03f */
[----:B------:R-:W-:Y:S02]  /*77d0*/  UIADD3 UR16, UR13, 0x200, URZ ;  /* 0x000002000d107890 */ /* 0x000fe4000fffe03f */
[----:B------:R-:W-:Y:S02]  /*77e0*/  UIADD3 UR17, UR13, 0x40, URZ ;  /* 0x000000400d117890 */ /* 0x000fe4000fffe03f */
[----:B------:R-:W-:Y:S01]  /*77f0*/  UIADD3.X UR9, URZ, UR23, URZ, UP0, !UPT ;  /* 0x000000173f097290 */ /* 0x000fe200087fe43f */
[----:B------:R-:W-:Y:S01]  /*7800*/  UMOV UR10, 0x0 ;  /* 0x00000000000a7882 */ /* 0x000fe20000000000 */
[----:B------:R-:W-:-:S07]  /*7810*/  UMOV UR11, 0x10000000 ;  /* 0x10000000000b7882 */ /* 0x000fce0000000000 */
[----:B------:R2:W-:Y:S02]  /*7820*/  UTMALDG.3D [UR16], [UR8], desc[UR10] ;  /* 0x00000a10080075b4 */ /* 0x0005e40008011000 */
[----:B--2---:R-:W-:Y:S05]  /*7830*/  @!P2 BRA `(.L_x_158) ;  /* 0x000000000004a947 */ /* 0x004fea0003800000 */
[----:B------:R-:W-:Y:S01]  /*7840*/  BPT.TRAP 0x1 ;  /* 0x000000040000795c */ /* 0x000fe20000300000 */
.L_x_158:
[----:B-1----:R-:W1:Y:S02]  /*7850*/  LDC R5, c[0x0][0x800] ;  /* 0x00020000ff057b82 */ /* 0x002e640000000800 */
[----:B-1----:R2:W-:Y:S02]  /*7860*/  SYNCS.ARRIVE.TRANS64.RED.A0TR RZ, [UR13+0x40], R5 ;  /* 0x00004005ffff79a7 */ /* 0x0025e4000830040d */
.L_x_157:
[----:B------:R-:W-:Y:S05]  /*7870*/  BSYNC B0 ;  /* 0x0000000000007941 */ /* 0x000fea0003800000 */
.L_x_156:
[----:B------:R-:W-:Y:S05]  /*7880*/  @!P2 BRA `(.L_x_159) ;  /* 0x000000000004a947 */ /* 0x000fea0003800000 */
[----:B------:R-:W-:Y:S01]  /*7890*/  BPT.TRAP 0x1 ;  /* 0x000000040000795c */ /* 0x000fe20000300000 */
.L_x_159:
[----:B------:R-:W-:-:S04]  /*78a0*/  UIADD3 UR33, UR13, 0x40, URZ ;  /* 0x000000400d217890 */ /* 0x000fc8000fffe03f */
[----:B------:R-:W-:-:S09]  /*78b0*/  UPRMT UR16, UR37, 0x654, UR33 ;  /* 0x0000065425107896 */ /* 0x000fd20008000021 */
[----:B------:R-:W-:Y:S01]  /*78c0*/  SYNCS.ARRIVE.TRANS64.RED.A1T0 RZ, [UR16], RZ ;  /* 0x000000ffffff79a7 */ /* 0x000fe20008100410 */
[----:B------:R-:W-:Y:S05]  /*78d0*/  @!P2 BRA `(.L_x_160) ;  /* 0x000000000004a947 */ /* 0x000fea0003800000 */
[----:B------:R-:W-:Y:S01]  /*78e0*/  BPT.TRAP 0x1 ;  /* 0x000000040000795c */ /* 0x000fe20000300000 */
.L_x_160:
[----:B------:R-:W3:Y:S02]  /*78f0*/  SYNCS.PHASECHK.TRANS64.TRYWAIT P1, [UR13+0x68], R4 ;  /* 0x00006804ff0075a7 */ /* 0x000ee4000802014d */
[----:B---3--:R-:W-:Y:S05]  /*7900*/  @!P1 BRA `(.L_x_161) ;  /* 0x00000024007c9947 */ /* 0x008fea0003800000 */
.L_x_242:
[----:B------:R-:W-:Y:S04]  /*7910*/  BSSY B0, `(.L_x_162) ;  /* 0x0000010000007945 */ /* 0x000fe80003800000 */
[----:B------:R-:W-:Y:S05]  /*7920*/  @!P0 BRA `(.L_x_163) ;  /* 0x0000000000388947 */ /* 0x000fea0003800000 */
[----:B------:R-:W-:Y:S01]  /*7930*/  UIADD3 UR20, UP0, UR22, 0x3f0, URZ ;  /* 0x000003f016147890 */ /* 0x000fe2000ff1e03f */
[----:B------:R-:W-:Y:S01]  /*7940*/  R2UR UR12, R6 ;  /* 0x00000000060c72ca */ /* 0x000fe200000e0000 */
[----:B------:R-:W-:Y:S02]  /*7950*/  UIADD3 UR11, UR19, 0x80, URZ ;  /* 0x00000080130b7890 */ /* 0x000fe4000fffe03f */
[----:B------:R-:W-:Y:S02]  /*7960*/  UIADD3 UR8, UR13, 0x2200, URZ ;  /* 0x000022000d087890 */ /* 0x000fe4000fffe03f */
[----:B------:R-:W-:Y:S02]  /*7970*/  UIADD3 UR9, UR13, 0x48, URZ ;  /* 0x000000480d097890 */ /* 0x000fe4000fffe03f */
[----:B------:R-:W-:Y:S01]  /*7980*/  UIADD3.X UR21, URZ, UR23, URZ, UP0, !UPT ;  /* 0x000000173f157290 */ /* 0x000fe200087fe43f */
[----:B------:R-:W-:Y:S01]  /*7990*/  UMOV UR24, 0x0 ;  /* 0x0000000000187882 */ /* 0x000fe20000000000 */
[----:B------:R-:W-:Y:S01]  /*79a0*/  UMOV UR25, 0x10000000 ;  /* 0x1000000000197882 */ /* 0x000fe20000000000 */
[----:B------:R-:W-:-:S06]  /*79b0*/  UMOV UR10, UR18 ;  /* 0x00000012000a7c82 */ /* 0x000fcc0008000000 */
[----:B------:R3:W-:Y:S02]  /*79c0*/  UTMALDG.3D [UR8], [UR20], desc[UR24] ;  /* 0x00001808140075b4 */ /* 0x0007e40008011000 */
[----:B---3--:R-:W-:Y:S05]  /*79d0*/  @!P2 BRA `(.L_x_164) ;  /* 0x000000000004a947 */ /* 0x008fea0003800000 */
[----:B------:R-:W-:Y:S01]  /*79e0*/  BPT.TRAP 0x1 ;  /* 0x000000040000795c */ /* 0x000fe20000300000 */
.L_x_164:
[----:B-12---:R-:W1:Y:S02]  /*79f0*/  LDC R5, c[0x0][0x800] ;  /* 0x00020000ff057b82 */ /* 0x006e640000000800 */
[----:B-1----:R3:W-:Y:S02]  /*7a00*/  SYNCS.ARRIVE.TRANS64.RED.A0TR RZ, [UR13+0x48], R5 ;  /* 0x00004805ffff79a7 */ /* 0x0027e4000830040d */
.L_x_163:
[----:B------:R-:W-:Y:S05]  /*7a10*/  BSYNC B0 ;  /* 0x0000000000007941 */ /* 0x000fea0003800000 */
.L_x_162:
[----:B------:R-:W-:Y:S05]  /*7a20*/  @!P2 BRA `(.L_x_165) ;  /* 0x000000000004a947 */ /* 0x000fea0003800000 */
[----:B------:R-:W-:Y:S01]  /*7a30*/  BPT.TRAP 0x1 ;  /* 0x000000040000795c */ /* 0x000fe20000300000 */
.L_x_165:
[----:B------:R-:W-:Y:S02]  /*7a40*/  UIADD3 UR25, UR13, 0x48, URZ ;  /* 0x000000480d197890 */ /* 0x000fe4000fffe03f */
[----:B------:R-:W-:Y:S02]  /*7a50*/  UIADD3 UR10, UR18, 0x20, URZ ;  /* 0x00000020120a7890 */ /* 0x000fe4000fffe03f */
[----:B------:R-:W-:-:S09]  /*7a60*/  UPRMT UR20, UR37, 0x654, UR25 ;  /* 0x0000065425147896 */ /* 0x000fd20008000019 */
[----:B------:R-:W-:Y:S01]  /*7a70*/  SYNCS.ARRIVE.TRANS64.RED.A1T0 RZ, [UR20], RZ ;  /* 0x000000ffffff79a7 */ /* 0x000fe20008100414 */
[----:B------:R-:W-:Y:S05]  /*7a80*/  @!P2 BRA `(.L_x_166) ;  /* 0x000000000004a947 */ /* 0x000fea0003800000 */
[----:B------:R-:W-:Y:S01]  /*7a90*/  BPT.TRAP 0x1 ;  /* 0x000000040000795c */ /* 0x000fe20000300000 */
.L_x_166:
[----:B------:R-:W4:Y:S02]  /*7aa0*/  SYNCS.PHASECHK.TRANS64.TRYWAIT P1, [UR13+0x70], R4 ;  /* 0x00007004ff0075a7 */ /* 0x000f24000802014d */
[----:B----4-:R-:W-:Y:S05]  /*7ab0*/  @!P1 BRA `(.L_x_167) ;  /* 0x0000002400289947 */ /* 0x010fea0003800000 */
.L_x_243:
        /* <DEDUP_REMOVED lines=8> */
[----:B------:R-:W-:Y:S01]  /*7b40*/  UMOV UR29, 0x10000000 ;  /* 0x10000000001d7882 */ /* 0x000fe20000000000 */
[----:B------:R-:W-:-:S06]  /*7b50*/  UMOV UR11, UR19 ;  /* 0x00000013000b7c82 */ /* 0x000fcc0008000000 */
[----:B------:R4:W-:Y:S02]  /*7b60*/  UTMALDG.3D [UR8], [UR26], desc[UR28] ;  /* 0x00001c081a0075b4 */ /* 0x0009e40008011000 */
[----:B----4-:R-:W-:Y:S05]  /*7b70*/  @!P2 BRA `(.L_x_170) ;  /* 0x000000000004a947 */ /* 0x010fea0003800000 */
[----:B------:R-:W-:Y:S01]  /*7b80*/  BPT.TRAP 0x1 ;  /* 0x000000040000795c */ /* 0x000fe20000300000 */
.L_x_170:
[----:B-123--:R-:W1:Y:S02]  /*7b90*/  LDC R5, c[0x0][0x800] ;  /* 0x00020000ff057b82 */ /* 0x00ee640000000800 */
[----:B-1----:R4:W-:Y:S02]  /*7ba0*/  SYNCS.ARRIVE.TRANS64.RED.A0TR RZ, [UR13+0x50], R5 ;  /* 0x00005005ffff79a7 */ /* 0x0029e4000830040d */
.L_x_169:
[----:B------:R-:W-:Y:S05]  /*7bb0*/  BSYNC B0 ;  /* 0x0000000000007941 */ /* 0x000fea0003800000 */
.L_x_168:
[----:B------:R-:W-:Y:S05]  /*7bc0*/  @!P2 BRA `(.L_x_171) ;  /* 0x000000000004a947 */ /* 0x000fea0003800000 */
[----:B------:R-:W-:Y:S01]  /*7bd0*/  BPT.TRAP 0x1 ;  /* 0x000000040000795c */ /* 0x000fe20000300000 */
.L_x_171:
[----:B------:R-:W-:-:S04]  /*7be0*/  UIADD3 UR17, UR13, 0x50, URZ ;  /* 0x000000500d117890 */ /* 0x000fc8000fffe03f */
[----:B------:R-:W-:-:S09]  /*7bf0*/  UPRMT UR21, UR37, 0x654, UR17 ;  /* 0x0000065425157896 */ /* 0x000fd20008000011 */
[----:B------:R-:W-:Y:S01]  /*7c00*/  SYNCS.ARRIVE.TRANS64.RED.A1T0 RZ, [UR21], RZ ;  /* 0x000000ffffff79a7 */ /* 0x000fe20008100415 */
[----:B------:R-:W-:Y:S05]  /*7c10*/  @!P2 BRA `(.L_x_172) ;  /* 0x000000000004a947 */ /* 0x000fea0003800000 */
[----:B------:R-:W-:Y:S01]  /*7c20*/  BPT.TRAP 0x1 ;  /* 0x000000040000795c */ /* 0x000fe20000300000 */
.L_x_172:
[----:B------:R-:W5:Y:S02]  /*7c30*/  SYNCS.PHASECHK.TRANS64.TRYWAIT P1, [UR13+0x78], R4 ;  /* 0x00007804ff0075a7 */ /* 0x000f64000802014d */
[----:B-----5:R-:W-:Y:S05]  /*7c40*/  @!P1 BRA `(.L_x_173) ;  /* 0x0000002000dc9947 */ /* 0x020fea0003800000 */
.L_x_244:
        /* <DEDUP_REMOVED lines=9> */
[----:B------:R-:W-:-:S07]  /*7ce0*/  UMOV UR29, 0x10000000 ;  /* 0x10000000001d7882 */ /* 0x000fce0000000000 */
[----:B------:R1:W-:Y:S02]  /*7cf0*/  UTMALDG.3D [UR8], [UR26], desc[UR28] ;  /* 0x00001c081a0075b4 */ /* 0x0003e40008011000 */
[----:B-1----:R-:W-:Y:S05]  /*7d00*/  @!P2 BRA `(.L_x_176) ;  /* 0x000000000004a947 */ /* 0x002fea0003800000 */
[----:B------:R-:W-:Y:S01]  /*7d10*/  BPT.TRAP 0x1 ;  /* 0x000000040000795c */ /* 0x000fe20000300000 */
.L_x_176:
[----:B------:R-:W1:Y:S02]  /*7d20*/  LDC R4, c[0x0][0x800] ;  /* 0x00020000ff047b82 */ /* 0x000e640000000800 */
[----:B-1----:R1:W-:Y:S02]  /*7d30*/  SYNCS.ARRIVE.TRANS64.RED.A0TR RZ, [UR13+0x58], R4 ;  /* 0x00005804ffff79a7 */ /* 0x0023e4000830040d */
.L_x_175:
[----:B------:R-:W-:Y:S05]  /*7d40*/  BSYNC B0 ;  /* 0x0000000000007941 */ /* 0x000fea0003800000 */
.L_x_174:
[----:B------:R-:W-:Y:S05]  /*7d50*/  @!P2 BRA `(.L_x_177) ;  /* 0x000000000004a947 */ /* 0x000fea0003800000 */
[----:B------:R-:W-:Y:S01]  /*7d60*/  BPT.TRAP 0x1 ;  /* 0x000000040000795c */ /* 0x000fe20000300000 */
.L_x_177:
[----:B------:R-:W-:Y:S02]  /*7d70*/  UIADD3 UR9, UR13, 0x58, URZ ;  /* 0x000000580d097890 */ /* 0x000fe4000fffe03f */
[----:B------:R-:W-:Y:S02]  /*7d80*/  UIADD3 UR34, UR18, 0x40, URZ ;  /* 0x0000004012227890 */ /* 0x000fe4000fffe03f */
[----:B------:R-:W-:-:S09]  /*7d90*/  UPRMT UR29, UR37, 0x654, UR9 ;  /* 0x00000654251d7896 */ /* 0x000fd20008000009 */
[----:B------:R-:W-:Y:S01]  /*7da0*/  SYNCS.ARRIVE.TRANS64.RED.A1T0 RZ, [UR29], RZ ;  /* 0x000000ffffff79a7 */ /* 0x000fe2000810041d */
[----:B------:R-:W-:Y:S05]  /*7db0*/  @!P2 BRA `(.L_x_178) ;  /* 0x000000000004a947 */ /* 0x000fea0003800000 */
[----:B------:R-:W-:Y:S01]  /*7dc0*/  BPT.TRAP 0x1 ;  /* 0x000000040000795c */ /* 0x000fe20000300000 */
.L_x_178:
[----:B-1----:R-:W-:-:S04]  /*7dd0*/  SHF.L.U32 R4, RZ, 0x1f, RZ ;  /* 0x0000001fff047819 */ /* 0x002fc800000006ff */
[----:B------:R-:W1:Y:S02]  /*7de0*/  SYNCS.PHASECHK.TRANS64.TRYWAIT P1, [UR13+0x60], R4 ;  /* 0x00006004ff0075a7 */ /* 0x000e64000802014d */
[----:B-1----:R-:W-:Y:S05]  /*7df0*/  @!P1 BRA `(.L_x_179) ;  /* 0x0000002000889947 */ /* 0x002fea0003800000 */
.L_x_245:
[----:B------:R-:W-:Y:S04]  /*7e00*/  BSSY B0, `(.L_x_180) ;  /* 0x000000e000007945 */ /* 0x000fe80003800000 */
[----:B------:R-:W-:Y:S05]  /*7e10*/  @!P0 BRA `(.L_x_181) ;  /* 0x0000000000308947 */ /* 0x000fea0003800000 */
[----:B------:R-:W-:Y:S01]  /*7e20*/  R2UR UR36, R6 ;  /* 0x00000000062472ca */ /* 0x000fe200000e0000 */
[----:B------:R-:W-:Y:S02]  /*7e30*/  UIADD3 UR10, UP0, UR22, 0x3f0, URZ ;  /* 0x000003f0160a7890 */ /* 0x000fe4000ff1e03f */
[----:B------:R-:W-:Y:S02]  /*7e40*/  UIADD3 UR32, UR13, 0x200, URZ ;  /* 0x000002000d207890 */ /* 0x000fe4000fffe03f */
[----:B------:R-:W-:Y:S01]  /*7e50*/  UIADD3.X UR11, URZ, UR23, URZ, UP0, !UPT ;  /* 0x000000173f0b7290 */ /* 0x000fe200087fe43f */
[----:B------:R-:W-:Y:S01]  /*7e60*/  UMOV UR26, 0x0 ;  /* 0x00000000001a7882 */ /* 0x000fe20000000000 */
[----:B------:R-:W-:Y:S01]  /*7e70*/  UMOV UR27, 0x10000000 ;  /* 0x10000000001b7882 */ /* 0x000fe20000000000 */
[----:B------:R-:W-:-:S06]  /*7e80*/  UMOV UR35, UR19 ;  /* 0x0000001300237c82 */ /* 0x000fcc0008000000 */
[----:B------:R1:W-:Y:S02]  /*7e90*/  UTMALDG.3D [UR32], [UR10], desc[UR26] ;  /* 0x00001a200a0075b4 */ /* 0x0003e40008011000 */
[----:B-1----:R-:W-:Y:S05]  /*7ea0*/  @!P2 BRA `(.L_x_182) ;  /* 0x000000000004a947 */ /* 0x002fea0003800000 */
[----:B------:R-:W-:Y:S01]  /*7eb0*/  BPT.TRAP 0x1 ;  /* 0x000000040000795c */ /* 0x000fe20000300000 */
.L_x_182:
[----:B--234-:R-:W1:Y:S02]  /*7ec0*/  LDC R5, c[0x0][0x800] ;  /* 0x00020000ff057b82 */ /* 0x01ce640000000800 */
[----:B-1----:R1:W-:Y:S02]  /*7ed0*/  SYNCS.ARRIVE.TRANS64.RED.A0TR RZ, [UR13+0x40], R5 ;  /* 0x00004005ffff79a7 */ /* 0x0023e4000830040d */
.L_x_181:
[----:B------:R-:W-:Y:S05]  /*7ee0*/  BSYNC B0 ;  /* 0x0000000000007941 */ /* 0x000fea0003800000 */
.L_x_180:
[----:B------:R-:W-:Y:S05]  /*7ef0*/  @!P2 BRA `(.L_x_183) ;  /* 0x000000000004a947 */ /* 0x000fea0003800000 */
[----:B------:R-:W-:Y:S01]  /*7f00*/  BPT.TRAP 0x1 ;  /* 0x000000040000795c */ /* 0x000fe20000300000 */
.L_x_183:
[----:B------:R-:W-:Y:S01]  /*7f10*/  SYNCS.ARRIVE.TRANS64.RED.A1T0 RZ, [UR16], RZ ;  /* 0x000000ffffff79a7 */ /* 0x000fe20008100410 */
[----:B------:R-:W-:Y:S05]  /*7f20*/  @!P2 BRA `(.L_x_184) ;  /* 0x000000000004a947 */ /* 0x000fea0003800000 */
[----:B------:R-:W-:Y:S01]  /*7f30*/  BPT.TRAP 0x1 ;  /* 0x000000040000795c */ /* 0x000fe20000300000 */
.L_x_184:
[----:B------:R-:W5:Y:S02]  /*7f40*/  SYNCS.PHASECHK.TRANS64.TRYWAIT P1, [UR13+0x68], R4 ;  /* 0x00006804ff0075a7 */ /* 0x000f64000802014d */
[----:B-----5:R-:W-:Y:S05]  /*7f50*/  @!P1 BRA `(.L_x_185) ;  /* 0x0000002000489947 */ /* 0x020fea0003800000 */
.L_x_246:
        /* <DEDUP_REMOVED lines=13> */
.L_x_188:
[----:B--234-:R-:W1:Y:S02]  /*8030*/  LDC R5, c[0x0][0x800] ;  /* 0x00020000ff057b82 */ /* 0x01ce640000000800 */
[----:B-1----:R1:W-:Y:S02]  /*8040*/  SYNCS.ARRIVE.TRANS64.RED.A0TR RZ, [UR13+0x48], R5 ;  /* 0x00004805ffff79a7 */ /* 0x0023e4000830040d */
.L_x_187:
[----:B------:R-:W-:Y:S05]  /*8050*/  BSYNC B0 ;  /* 0x0000000000007941 */ /* 0x000fea0003800000 */
.L_x_186:
[----:B------:R-:W-:Y:S05]  /*8060*/  @!P2 BRA `(.L_x_189) ;  /* 0x000000000004a947 */ /* 0x000fea0003800000 */
[----:B------:R-:W-:Y:S01]  /*8070*/  BPT.TRAP 0x1 ;  /* 0x000000040000795c */ /* 0x000fe20000300000 */
.L_x_189:
[----:B------:R-:W-:Y:S01]  /*8080*/  SYNCS.ARRIVE.TRANS64.RED.A1T0 RZ, [UR20], RZ ;  /* 0x000000ffffff79a7 */ /* 0x000fe20008100414 */
[----:B------:R-:W-:Y:S01]  /*8090*/  UIADD3 UR18, UR18, 0x60, URZ ;  /* 0x0000006012127890 */ /* 0x000fe2000fffe03f */
[----:B------:R-:W-:Y:S11]  /*80a0*/  @!P2 BRA `(.L_x_190) ;  /* 0x000000000004a947 */ /* 0x000ff60003800000 */
[----:B------:R-:W-:Y:S01]  /*80b0*/  BPT.TRAP 0x1 ;  /* 0x000000040000795c */ /* 0x000fe20000300000 */
.L_x_190:
[----:B------:R-:W5:Y:S02]  /*80c0*/  SYNCS.PHASECHK.TRANS64.TRYWAIT P1, [UR13+0x70], R4 ;  /* 0x00007004ff0075a7 */ /* 0x000f64000802014d */
[----:B-----5:R-:W-:Y:S05]  /*80d0*/  @!P1 BRA `(.L_x_191) ;  /* 0x0000002000009947 */ /* 0x020fea0003800000 */
.L_x_247:
[----:B------:R-:W-:Y:S04]  /*80e0*/  BSSY B0, `(.L_x_192) ;  /* 0x000000d000007945 */ /* 0x000fe80003800000 */
[----:B------:R-:W-:Y:S05]  /*80f0*/  @!P0 BRA `(.L_x_193) ;  /* 0x00000000002c8947 */ /* 0x000fea0003800000 */
[----:B------:R-:W-:Y:S01]  /*8100*/  R2UR UR20, R6 ;  /* 0x00000000061472ca */ /* 0x000fe200000e0000 */
[----:B------:R-:W-:Y:S02]  /*8110*/  UIADD3 UR10, UP0, UR22, 0x3f0, URZ ;  /* 0x000003f0160a7890 */ /* 0x000fe4000ff1e03f */
[----:B------:R-:W-:Y:S02]  /*8120*/  UIADD3 UR16, UR13, 0x4200, URZ ;  /* 0x000042000d107890 */ /* 0x000fe4000fffe03f */
[----:B------:R-:W-:Y:S01]  /*8130*/  UIADD3.X UR11, URZ, UR23, URZ, UP0, !UPT ;  /* 0x000000173f0b7290 */ /* 0x000fe200087fe43f */
[----:B------:R-:W-:Y:S01]  /*8140*/  UMOV UR24, 0x0 ;  /* 0x0000000000187882 */ /* 0x000fe20000000000 */
[----:B------:R-:W-:-:S07]  /*8150*/  UMOV UR25, 0x10000000 ;  /* 0x1000000000197882 */ /* 0x000fce0000000000 */
[----:B------:R1:W-:Y:S02]  /*8160*/  UTMALDG.3D [UR16], [UR10], desc[UR24] ;  /* 0x000018100a0075b4 */ /* 0x0003e40008011000 */
[----:B-1----:R-:W-:Y:S05]  /*8170*/  @!P2 BRA `(.L_x_194) ;  /* 0x000000000004a947 */ /* 0x002fea0003800000 */
[----:B------:R-:W-:Y:S01]  /*8180*/  BPT.TRAP 0x1 ;  /* 0x000000040000795c */ /* 0x000fe20000300000 */
.L_x_194:
[----:B--234-:R-:W1:Y:S02]  /*8190*/  LDC R5, c[0x0][0x800] ;  /* 0x00020000ff057b82 */ /* 0x01ce640000000800 */
[----:B-1----:R1:W-:Y:S02]  /*81a0*/  SYNCS.ARRIVE.TRANS64.RED.A0TR RZ, [UR13+0x50], R5 ;  /* 0x00005005ffff79a7 */ /* 0x0023e4000830040d */
.L_x_193:
[----:B------:R-:W-:Y:S05]  /*81b0*/  BSYNC B0 ;  /* 0x0000000000007941 */ /* 0x000fea0003800000 */
.L_x_192:
[----:B------:R-:W-:Y:S05]  /*81c0*/  @!P2 BRA `(.L_x_195) ;  /* 0x000000000004a947 */ /* 0x000fea0003800000 */
[----:B------:R-:W-:Y:S01]  /*81d0*/  BPT.TRAP 0x1 ;  /* 0x000000040000795c */ /* 0x000fe20000300000 */
.L_x_195:
[----:B------:R-:W-:Y:S01]  /*81e0*/  SYNCS.ARRIVE.TRANS64.RED.A1T0 RZ, [UR21], RZ ;  /* 0x000000ffffff79a7 */ /* 0x000fe20008100415 */
[----:B------:R-:W-:Y:S05]  /*81f0*/  @!P2 BRA `(.L_x_196) ;  /* 0x000000000004a947 */ /* 0x000fea0003800000 */
[----:B------:R-:W-:Y:S01]  /*8200*/  BPT.TRAP 0x1 ;  /* 0x000000040000795c */ /* 0x000fe20000300000 */
.L_x_196:
[----:B------:R-:W5:Y:S02]  /*8210*/  SYNCS.PHASECHK.TRANS64.TRYWAIT P1, [UR13+0x78], R4 ;  /* 0x00007804ff0075a7 */ /* 0x000f64000802014d */
[----:B-----5:R-:W-:Y:S05]  /*8220*/  @!P1 BRA `(.L_x_197) ;  /* 0x0000001c00c49947 */ /* 0x020fea0003800000 */
.L_x_248:
        /* <DEDUP_REMOVED lines=13> */
.L_x_200:
[----:B------:R-:W1:Y:S02]  /*8300*/  LDC R4, c[0x0][0x800] ;  /* 0x00020000ff047b82 */ /* 0x000e640000000800 */
[----:B-1----:R1:W-:Y:S02]  /*8310*/  SYNCS.ARRIVE.TRANS64.RED.A0TR RZ, [UR13+0x58], R4 ;  /* 0x00005804ffff79a7 */ /* 0x0023e4000830040d */
.L_x_199:
[----:B------:R-:W-:Y:S05]  /*8320*/  BSYNC B0 ;  /* 0x0000000000007941 */ /* 0x000fea0003800000 */
.L_x_198:
[----:B------:R-:W-:Y:S05]  /*8330*/  @!P2 BRA `(.L_x_201) ;  /* 0x000000000004a947 */ /* 0x000fea0003800000 */
[----:B------:R-:W-:Y:S01]  /*8340*/  BPT.TRAP 0x1 ;  /* 0x000000040000795c */ /* 0x000fe20000300000 */
.L_x_201:
[----:B------:R-:W-:Y:S01]  /*8350*/  IADD3 R16, P0, R16, UR40, RZ ;  /* 0x0000002810107c10 */ /* 0x000fe2000ff1e0ff */
[----:B------:R-:W-:Y:S01]  /*8360*/  SYNCS.ARRIVE.TRANS64.RED.A1T0 RZ, [UR29], RZ ;  /* 0x000000ffffff79a7 */ /* 0x000fe2000810041d */
[----:B-1----:R-:W-:Y:S01]  /*8370*/  PRMT R4, RZ, 0x7610, R4 ;  /* 0x00007610ff047816 */ /* 0x002fe20000000004 */
[----:B------:R-:W-:Y:S01]  /*8380*/  IMAD.MOV.U32 R13, RZ, RZ, -0x1 ;  /* 0xffffffffff0d7424 */ /* 0x000fe200078e00ff */
[----:B------:R-:W-:Y:S01]  /*8390*/  IADD3.X R17, R17, UR38, RZ, P0, !PT ;  /* 0x0000002611117c10 */ /* 0x000fe200087fe4ff */
[----:B------:R-:W-:Y:S01]  /*83a0*/  IMAD.MOV.U32 R7, RZ, RZ, -0x1 ;  /* 0xffffffffff077424 */ /* 0x000fe200078e00ff */
[----:B------:R-:W-:Y:S01]  /*83b0*/  ISETP.GE.U32.AND P0, PT, R16, UR6, PT ;  /* 0x0000000610007c0c */ /* 0x000fe2000bf06070 */
[----:B------:R-:W-:-:S03]  /*83c0*/  IMAD.MOV.U32 R6, RZ, RZ, -0x1 ;  /* 0xffffffffff067424 */ /* 0x000fc600078e00ff */
[----:B------:R-:W-:-:S13]  /*83d0*/  ISETP.GE.U32.AND.EX P0, PT, R17, UR7, PT, P0 ;  /* 0x0000000711007c0c */ /* 0x000fda000bf06100 */
[----:B------:R-:W-:Y:S05]  /*83e0*/  @P0 BRA `(.L_x_202) ;  /* 0x0000000400580947 */ /* 0x000fea0003800000 */
[----:B------:R-:W1:Y:S01]  /*83f0*/  S2R R15, SR_CTAID.X ;  /* 0x00000000000f7919 */ /* 0x000e620000002500 */
[----:B------:R-:W5:Y:S01]  /*8400*/  LDC.64 R12, c[0x0][0x8d0] ;  /* 0x00023400ff0c7b82 */ /* 0x000f620000000a00 */
[----:B------:R-:W-:Y:S01]  /*8410*/  ULDC UR8, c[0x0][0x150] ;  /* 0x0000540000087ab9 */ /* 0x000fe20000000800 */
[----:B------:R-:W-:Y:S01]  /*8420*/  MOV R7, R16 ;  /* 0x0000001000077202 */ /* 0x000fe20000000f00 */
[----:B------:R-:W2:Y:S01]  /*8430*/  S2R R18, SR_CTAID.Y ;  /* 0x0000000000127919 */ /* 0x000ea20000002600 */
[----:B------:R-:W-:-:S04]  /*8440*/  IMAD.MOV.U32 R21, RZ, RZ, R17 ;  /* 0x000000ffff157224 */ /* 0x000fc800078e0011 */
[----:B------:R-:W2:Y:S08]  /*8450*/  LDC R22, c[0x0][0x144] ;  /* 0x00005100ff167b82 */ /* 0x000eb00000000800 */
[----:B------:R-:W3:Y:S01]  /*8460*/  LDC R20, c[0x0][0x8d8] ;  /* 0x00023600ff147b82 */ /* 0x000ee20000000800 */
[----:B-----5:R-:W-:-:S04]  /*8470*/  ISETP.NE.U32.AND P0, PT, R12, RZ, PT ;  /* 0x000000ff0c00720c */ /* 0x020fc80003f05070 */
[----:B------:R-:W-:Y:S02]  /*8480*/  ISETP.NE.AND.EX P0, PT, R13, RZ, PT, P0 ;  /* 0x000000ff0d00720c */ /* 0x000fe40003f05300 */
[----:B-1----:R-:W-:Y:S02]  /*8490*/  I2FP.F32.U32 R4, R15 ;  /* 0x0000000f00047245 */ /* 0x002fe40000201000 */
[----:B--2---:R-:W-:-:S03]  /*84a0*/  I2FP.F32.U32 R23, R18 ;  /* 0x0000001200177245 */ /* 0x004fc60000201000 */
[----:B------:R-:W-:-:S04]  /*84b0*/  FMUL R4, R4, UR8 ;  /* 0x0000000804047c20 */ /* 0x000fc80008400000 */
[----:B------:R1:W2:Y:S02]  /*84c0*/  F2I.U32.TRUNC.NTZ R14, R4 ;  /* 0x00000004000e7305 */ /* 0x0002a4000020f000 */
[----:B---3--:R-:W-:Y:S05]  /*84d0*/  @!P0 BRA `(.L_x_203) ;  /* 0x0000000000308947 */ /* 0x008fea0003800000 */
[----:B----4-:R-:W3:Y:S02]  /*84e0*/  LDC R5, c[0x0][0x8dc] ;  /* 0x00023700ff057b82 */ /* 0x010ee40000000800 */
[----:B---3--:R-:W-:-:S05]  /*84f0*/  IADD3 R5, P0, R16, R5, RZ ;  /* 0x0000000510057210 */ /* 0x008fca0007f1e0ff */
[----:B------:R-:W-:-:S04]  /*8500*/  IMAD.X R21, RZ, RZ, R17, P0 ;  /* 0x000000ffff157224 */ /* 0x000fc800000e0611 */
[----:B------:R-:W-:-:S04]  /*8510*/  IMAD.WIDE.U32 R6, R21, R12, RZ ;  /* 0x0000000c15067225 */ /* 0x000fc800078e00ff */
[----:B------:R-:W-:-:S04]  /*8520*/  IMAD.WIDE.U32 R6, P0, R5, R13, R6 ;  /* 0x0000000d05067225 */ /* 0x000fc80007800006 */
[----:B-1----:R-:W-:-:S04]  /*8530*/  IMAD.WIDE.U32 R4, R5, R12, RZ ;  /* 0x0000000c05047225 */ /* 0x002fc800078e00ff */
[----:B------:R-:W-:Y:S01]  /*8540*/  IMAD.MOV.U32 R4, RZ, RZ, R7 ;  /* 0x000000ffff047224 */ /* 0x000fe200078e0007 */
[----:B------:R-:W-:Y:S01]  /*8550*/  IADD3 RZ, P1, R5, R6, RZ ;  /* 0x0000000605ff7210 */ /* 0x000fe20007f3e0ff */
[----:B------:R-:W-:-:S04]  /*8560*/  IMAD.X R5, RZ, RZ, RZ, P0 ;  /* 0x000000ffff057224 */ /* 0x000fc800000e06ff */
[----:B------:R-:W-:-:S04]  /*8570*/  IMAD.WIDE.U32.X R4, R21, R13, R4, P1 ;  /* 0x0000000d15047225 */ /* 0x000fc800008e0404 */
[----:B------:R-:W-:Y:S02]  /*8580*/  IMAD.MOV.U32 R7, RZ, RZ, R4 ;  /* 0x000000ffff077224 */ /* 0x000fe400078e0004 */
[----:B------:R-:W-:-:S07]  /*8590*/  IMAD.MOV.U32 R21, RZ, RZ, R5 ;  /* 0x000000ffff157224 */ /* 0x000fce00078e0005 */
.L_x_203:
[----:B------:R-:W-:Y:S01]  /*85a0*/  ULDC UR8, c[0x0][0x154] ;  /* 0x0000550000087ab9 */ /* 0x000fe20000000800 */
[----:B------:R-:W3:Y:S01]  /*85b0*/  LDC R13, c[0x0][0x148] ;  /* 0x00005200ff0d7b82 */ /* 0x000ee20000000800 */
[----:B------:R-:W-:Y:S01]  /*85c0*/  FMUL R23, R23, UR8 ;  /* 0x0000000817177c20 */ /* 0x000fe20008400000 */
[----:B------:R-:W-:Y:S02]  /*85d0*/  ISETP.NE.AND P2, PT, R2, 0x1, PT ;  /* 0x000000010200780c */ /* 0x000fe40003f45270 */
[----:B--2---:R-:W-:Y:S02]  /*85e0*/  IADD3 R6, -R14, RZ, RZ ;  /* 0x000000ff0e067210 */ /* 0x004fe40007ffe1ff */
[-CC-:B------:R-:W-:Y:S01]  /*85f0*/  SHF.R.U64 R14, R7, R20.reuse, R21.reuse ;  /* 0x00000014070e7219 */ /* 0x180fe20000001215 */
[----:B------:R-:W2:Y:S01]  /*8600*/  F2I.U32.TRUNC.NTZ R23, R23 ;  /* 0x0000001700177305 */ /* 0x000ea2000020f000 */
[----:B-1--4-:R-:W1:Y:S01]  /*8610*/  LDC.64 R4, c[0x0][0x8c8] ;  /* 0x00023200ff047b82 */ /* 0x012e620000000a00 */
[----:B------:R-:W-:Y:S01]  /*8620*/  SHF.R.U32.HI R20, RZ, R20, R21 ;  /* 0x00000014ff147219 */ /* 0x000fe20000011615 */
[----:B------:R-:W-:Y:S01]  /*8630*/  IMAD R15, R22, R6, R15 ;  /* 0x00000006160f7224 */ /* 0x000fe200078e020f */
[----:B------:R-:W-:-:S05]  /*8640*/  IADD3 R21, P0, RZ, -R14, RZ ;  /* 0x8000000eff157210 */ /* 0x000fca0007f1e0ff */
[----:B------:R-:W-:Y:S01]  /*8650*/  IMAD.X R7, RZ, RZ, ~R20, P0 ;  /* 0x000000ffff077224 */ /* 0x000fe200000e0e14 */
[----:B------:R-:W4:Y:S01]  /*8660*/  LDC R24, c[0x0][0x8c0] ;  /* 0x00023000ff187b82 */ /* 0x000f220000000800 */
[----:B--2---:R-:W-:-:S07]  /*8670*/  IMAD.MOV R12, RZ, RZ, -R23 ;  /* 0x000000ffff0c7224 */ /* 0x004fce00078e0a17 */
[----:B------:R-:W2:Y:S01]  /*8680*/  LDC R27, c[0x0][0x900] ;  /* 0x00024000ff1b7b82 */ /* 0x000ea20000000800 */
[----:B---3--:R-:W-:Y:S02]  /*8690*/  @P2 IMAD R15, R13, R12, R18 ;  /* 0x0000000c0d0f2224 */ /* 0x008fe400078e0212 */
[----:B-1----:R-:W-:-:S05]  /*86a0*/  IMAD R6, R7, R4, RZ ;  /* 0x0000000407067224 */ /* 0x002fca00078e02ff */
[----:B------:R-:W1:Y:S01]  /*86b0*/  LDC.64 R12, c[0x0][0x8e8] ;  /* 0x00023a00ff0c7b82 */ /* 0x000e620000000a00 */
[C---:B------:R-:W-:Y:S02]  /*86c0*/  IMAD R7, R21.reuse, R5, R6 ;  /* 0x0000000515077224 */ /* 0x040fe400078e0206 */
[----:B------:R-:W-:-:S05]  /*86d0*/  IMAD.WIDE.U32 R4, R21, R4, R16 ;  /* 0x0000000415047225 */ /* 0x000fca00078e0010 */
[----:B------:R-:W3:Y:S01]  /*86e0*/  LDC R6, c[0x0][0x8b0] ;  /* 0x00022c00ff067b82 */ /* 0x000ee20000000800 */
[----:B------:R-:W-:-:S05]  /*86f0*/  IMAD.IADD R5, R5, 0x1, R7 ;  /* 0x0000000105057824 */ /* 0x000fca00078e0207 */
[-CC-:B----4-:R-:W-:Y:S02]  /*8700*/  SHF.R.U64 R22, R4, R24.reuse, R5.reuse ;  /* 0x0000001804167219 */ /* 0x190fe40000001205 */
[----:B------:R-:W4:Y:S01]  /*8710*/  LDC R25, c[0x0][0x8f0] ;  /* 0x00023c00ff197b82 */ /* 0x000f220000000800 */
[----:B------:R-:W-:-:S07]  /*8720*/  SHF.R.U32.HI R5, RZ, R24, R5 ;  /* 0x00000018ff057219 */ /* 0x000fce0000011605 */
[----:B------:R-:W4:Y:S01]  /*8730*/  LDC R21, c[0x0][0x8e0] ;  /* 0x00023800ff157b82 */ /* 0x000f220000000800 */
[----:B-1----:R-:W-:-:S04]  /*8740*/  ISETP.NE.U32.AND P0, PT, R12, RZ, PT ;  /* 0x000000ff0c00720c */ /* 0x002fc80003f05070 */
[----:B------:R-:W-:-:S03]  /*8750*/  ISETP.NE.AND.EX P0, PT, R13, RZ, PT, P0 ;  /* 0x000000ff0d00720c */ /* 0x000fc60003f05300 */
[----:B------:R-:W1:Y:S01]  /*8760*/  LDC R20, c[0x0][0x8b8] ;  /* 0x00022e00ff147b82 */ /* 0x000e620000000800 */
[-CC-:B---3--:R-:W-:Y:S02]  /*8770*/  SHF.R.U64 R23, R22, R6.reuse, R5.reuse ;  /* 0x0000000616177219 */ /* 0x188fe40000001205 */
[----:B------:R-:W-:-:S04]  /*8780*/  SHF.R.U32.HI R4, RZ, R6, R5 ;  /* 0x00000006ff047219 */ /* 0x000fc80000011605 */
[-CC-:B--2---:R-:W-:Y:S01]  /*8790*/  SHF.R.U64 R24, R23, R27.reuse, R4.reuse ;  /* 0x0000001b17187219 */ /* 0x184fe20000001204 */
[----:B------:R-:W2:Y:S01]  /*87a0*/  LDC R18, c[0x0][0x8a8] ;  /* 0x00022a00ff127b82 */ /* 0x000ea20000000800 */
[----:B------:R-:W-:-:S03]  /*87b0*/  SHF.R.U32.HI R27, RZ, R27, R4 ;  /* 0x0000001bff1b7219 */ /* 0x000fc60000011604 */
[----:B------:R-:W-:Y:S02]  /*87c0*/  IMAD.MOV.U32 R4, RZ, RZ, R24 ;  /* 0x000000ffff047224 */ /* 0x000fe400078e0018 */
[----:B------:R-:W-:Y:S01]  /*87d0*/  IMAD.MOV.U32 R5, RZ, RZ, R27 ;  /* 0x000000ffff057224 */ /* 0x000fe200078e001b */
[----:B------:R-:W-:Y:S06]  /*87e0*/  @!P0 BRA `(.L_x_204) ;  /* 0x0000000000288947 */ /* 0x000fec0003800000 */
[----:B------:R-:W3:Y:S02]  /*87f0*/  LDC R5, c[0x0][0x8f4] ;  /* 0x00023d00ff057b82 */ /* 0x000ee40000000800 */
[----:B---3--:R-:W-:-:S05]  /*8800*/  IADD3 R5, P0, R24, R5, RZ ;  /* 0x0000000518057210 */ /* 0x008fca0007f1e0ff */
[----:B------:R-:W-:-:S04]  /*8810*/  IMAD.X R27, RZ, RZ, R27, P0 ;  /* 0x000000ffff1b7224 */ /* 0x000fc800000e061b */
[----:B------:R-:W-:-:S04]  /*8820*/  IMAD.WIDE.U32 R6, R27, R12, RZ ;  /* 0x0000000c1b067225 */ /* 0x000fc800078e00ff */
[----:B------:R-:W-:-:S04]  /*8830*/  IMAD.WIDE.U32 R6, P0, R5, R13, R6 ;  /* 0x0000000d05067225 */ /* 0x000fc80007800006 */
[----:B------:R-:W-:-:S04]  /*8840*/  IMAD.WIDE.U32 R4, R5, R12, RZ ;  /* 0x0000000c05047225 */ /* 0x000fc800078e00ff */
[----:B------:R-:W-:Y:S01]  /*8850*/  IMAD.MOV.U32 R4, RZ, RZ, R7 ;  /* 0x000000ffff047224 */ /* 0x000fe200078e0007 */
[----:B------:R-:W-:Y:S02]  /*8860*/  IADD3 RZ, P1, R5, R6, RZ ;  /* 0x0000000605ff7210 */ /* 0x000fe40007f3e0ff */
[----:B------:R-:W-:-:S03]  /*8870*/  IADD3.X R5, RZ, RZ, RZ, P0, !PT ;  /* 0x000000ffff057210 */ /* 0x000fc600007fe4ff */
[----:B------:R-:W-:-:S08]  /*8880*/  IMAD.WIDE.U32.X R4, R27, R13, R4, P1 ;  /* 0x0000000d1b047225 */ /* 0x000fd000008e0404 */
.L_x_204:
[----:B----4-:R-:W-:Y:S01]  /*8890*/  SHF.R.U64 R25, R4, R25, R5 ;  /* 0x0000001904197219 */ /* 0x010fe20000001205 */
[----:B------:R-:W-:Y:S01]  /*88a0*/  IMAD.MOV.U32 R6, RZ, RZ, R14 ;  /* 0x000000ffff067224 */ /* 0x000fe200078e000e */
[----:B------:R-:W-:Y:S02]  /*88b0*/  LOP3.LUT R23, R23, R8, RZ, 0xc0, !PT ;  /* 0x0000000817177212 */ /* 0x000fe400078ec0ff */
[----:B------:R-:W-:Y:S01]  /*88c0*/  LOP3.LUT R22, R22, R3, RZ, 0xc0, !PT ;  /* 0x0000000316167212 */ /* 0x000fe200078ec0ff */
[----:B------:R-:W-:Y:S02]  /*88d0*/  IMAD.MOV R4, RZ, RZ, -R25 ;  /* 0x000000ffff047224 */ /* 0x000fe400078e0a19 */
[----:B------:R-:W-:Y:S02]  /*88e0*/  IMAD R23, R0, R25, R23 ;  /* 0x0000001900177224 */ /* 0x000fe400078e0217 */
[----:B------:R-:W-:Y:S02]  /*88f0*/  IMAD R21, R4, R21, R24 ;  /* 0x0000001504157224 */ /* 0x000fe400078e0218 */
[----:B-1----:R-:W-:-:S02]  /*8900*/  IMAD R15, R23, R20, R15 ;  /* 0x00000014170f7224 */ /* 0x002fc400078e020f */
[----:B--2---:R-:W-:Y:S02]  /*8910*/  IMAD R18, R21, R18, R22 ;  /* 0x0000001215127224 */ /* 0x004fe400078e0216 */
[----:B------:R-:W-:-:S03]  /*8920*/  IMAD.MOV.U32 R4, RZ, RZ, 0x1 ;  /* 0x00000001ff047424 */ /* 0x000fc600078e00ff */
[----:B------:R-:W-:Y:S02]  /*8930*/  SEL R7, R18, R15, !P2 ;  /* 0x0000000f12077207 */ /* 0x000fe40005000000 */
[----:B------:R-:W-:-:S07]  /*8940*/  SEL R13, R15, R18, !P2 ;  /* 0x000000120f0d7207 */ /* 0x000fce0005000000 */
.L_x_202:
[----:B------:R-:W-:-:S13]  /*8950*/  LOP3.LUT P0, RZ, R4, 0xff, RZ, 0xc0, !PT ;  /* 0x000000ff04ff7812 */ /* 0x000fda000780c0ff */
[----:B------:R-:W-:Y:S05]  /*8960*/  @P0 BRA `(.L_x_205) ;  /* 0xffffffe800ec0947 */ /* 0x000fea000383ffff */
.L_x_149:
[----:B------:R-:W-:-:S13]  /*8970*/  ELECT P0, URZ, PT ;  /* 0x00000000003f782f */ /* 0x000fda0003800000 */
[----:B------:R-:W-:Y:S05]  /*8980*/  @!P0 BRA `(.L_x_10) ;  /* 0x0000001000548947 */ /* 0x000fea0003800000 */
[----:B------:R-:W-:-:S04]  /*8990*/  LOP3.LUT R19, R19, 0x2, RZ, 0xfc, !PT ;  /* 0x0000000213137812 */ /* 0x000fc800078efcff */
[----:B------:R-:W-:-:S13]  /*89a0*/  ISETP.NE.AND P1, PT, R19, 0x3, PT ;  /* 0x000000031300780c */ /* 0x000fda0003f25270 */
[----:B------:R-:W-:Y:S05]  /*89b0*/  @!P1 BRA `(.L_x_206) ;  /* 0x0000000000049947 */ /* 0x000fea0003800000 */
[----:B------:R-:W-:Y:S01]  /*89c0*/  BPT.TRAP 0x1 ;  /* 0x000000040000795c */ /* 0x000fe20000300000 */
.L_x_206:
[----:B-1----:R-:W-:Y:S01]  /*89d0*/  IMAD.U32 R3, RZ, RZ, UR37 ;  /* 0x00000025ff037e24 */ /* 0x002fe2000f8e00ff */
[----:B------:R-:W-:Y:S01]  /*89e0*/  MOV R0, 0x400 ;  /* 0x0000040000007802 */ /* 0x000fe20000000f00 */
[----:B------:R-:W-:-:S03]  /*89f0*/  IMAD.MOV.U32 R2, RZ, RZ, 0x1 ;  /* 0x00000001ff027424 */ /* 0x000fc600078e00ff */
[----:B------:R-:W-:Y:S02]  /*8a00*/  LEA R0, R3, R0, 0x18 ;  /* 0x0000000003007211 */ /* 0x000fe400078ec0ff */
[----:B------:R-:W-:-:S04]  /*8a10*/  SHF.L.U32 R3, R2, 0x1f, RZ ;  /* 0x0000001f02037819 */ /* 0x000fc800000006ff */
[----:B------:R-:W1:Y:S02]  /*8a20*/  SYNCS.PHASECHK.TRANS64.TRYWAIT P0, [R0+URZ+0x60], R3 ;  /* 0x00006003000075a7 */ /* 0x000e64000800017f */
[----:B-1----:R-:W-:Y:S05]  /*8a30*/  @!P0 BRA `(.L_x_207) ;  /* 0x0000001400d88947 */ /* 0x002fea0003800000 */
.L_x_249:
[----:B------:R-:W-:Y:S05]  /*8a40*/  @!P1 BRA `(.L_x_208) ;  /* 0x0000000000049947 */ /* 0x000fea0003800000 */
[----:B------:R-:W-:Y:S01]  /*8a50*/  BPT.TRAP 0x1 ;  /* 0x000000040000795c */ /* 0x000fe20000300000 */
.L_x_208:
[----:B------:R-:W1:Y:S02]  /*8a60*/  SYNCS.PHASECHK.TRANS64.TRYWAIT P0, [R0+URZ+0x68], R3 ;  /* 0x00006803000075a7 */ /* 0x000e64000800017f */
[----:B-1----:R-:W-:Y:S05]  /*8a70*/  @!P0 BRA `(.L_x_209) ;  /* 0x0000001400dc8947 */ /* 0x002fea0003800000 */
.L_x_250:
[----:B------:R-:W-:Y:S05]  /*8a80*/  @!P1 BRA `(.L_x_210) ;  /* 0x0000000000049947 */ /* 0x000fea0003800000 */
[----:B------:R-:W-:Y:S01]  /*8a90*/  BPT.TRAP 0x1 ;  /* 0x000000040000795c */ /* 0x000fe20000300000 */
.L_x_210:
[----:B------:R-:W1:Y:S02]  /*8aa0*/  SYNCS.PHASECHK.TRANS64.TRYWAIT P0, [R0+URZ+0x70], R3 ;  /* 0x00007003000075a7 */ /* 0x000e64000800017f */
[----:B-1----:R-:W-:Y:S05]  /*8ab0*/  @!P0 BRA `(.L_x_211) ;  /* 0x0000001400e08947 */ /* 0x002fea0003800000 */
.L_x_251:
[----:B------:R-:W-:Y:S05]  /*8ac0*/  @!P1 BRA `(.L_x_212) ;  /* 0x0000000000049947 */ /* 0x000fea0003800000 */
[----:B------:R-:W-:Y:S01]  /*8ad0*/  BPT.TRAP 0x1 ;  /* 0x000000040000795c */ /* 0x000fe20000300000 */
.L_x_212:
[----:B------:R-:W-:-:S04]  /*8ae0*/  MOV R3, 0x1 ;  /* 0x0000000100037802 */ /* 0x000fc80000000f00 */
[----:B------:R-:W-:-:S07]  /*8af0*/  SHF.L.U32 R3, R3, 0x1f, RZ ;  /* 0x0000001f03037819 */ /* 0x000fce00000006ff */
.L_x_213:
[----:B------:R1:W1:Y:S02]  /*8b00*/  SYNCS.PHASECHK.TRANS64.TRYWAIT P0, [R0+URZ+0x78], R3 ;  /* 0x00007803000075a7 */ /* 0x000264000800017f */
[----:B-1----:R-:W-:Y:S05]  /*8b10*/  @!P0 NANOSLEEP.SYNCS 0x989680 ;  /* 0x009896800000895d */ /* 0x002fea0003900000 */
[----:B------:R-:W1:Y:S02]  /*8b20*/  @!P0 SYNCS.PHASECHK.TRANS64 P0, [R0+URZ+0x78], R3 ;  /* 0x00007803000085a7 */ /* 0x000e64000800007f */
[----:B-1----:R-:W-:Y:S05]  /*8b30*/  @P0 BRA `(.L_x_10) ;  /* 0x0000000c00e80947 */ /* 0x002fea0003800000 */
[----:B------:R-:W-:Y:S05]  /*8b40*/  BRA `(.L_x_213) ;  /* 0xfffffffc00ec7947 */ /* 0x000fea000383ffff */
.L_x_144:
[----:B------:R-:W-:Y:S01]  /*8b50*/  LOP3.LUT P0, RZ, R10, 0xff, RZ, 0xc0, !PT ;  /* 0x000000ff0aff7812 */ /* 0x000fe2000780c0ff */
[----:B------:R-:W-:Y:S02]  /*8b60*/  IMAD.MOV.U32 R3, RZ, RZ, 0x1 ;  /* 0x00000001ff037424 */ /* 0x000fe400078e00ff */
[----:B------:R-:W-:-:S10]  /*8b70*/  IMAD.MOV.U32 R0, RZ, RZ, RZ ;  /* 0x000000ffff007224 */ /* 0x000fd400078e00ff */
[----:B------:R-:W-:Y:S05]  /*8b80*/  @!P0 BRA `(.L_x_214) ;  /* 0x0000000c00208947 */ /* 0x000fea0003800000 */
[----:B------:R-:W1:Y:S01]  /*8b90*/  LDC R0, c[0x0][0x28c] ;  /* 0x0000a300ff007b82 */ /* 0x000e620000000800 */
[C---:B------:R-:W-:Y:S01]  /*8ba0*/  LOP3.LUT P2, RZ, R18.reuse, 0x7f, RZ, 0xc0, !PT ;  /* 0x0000007f12ff7812 */ /* 0x040fe2000784c0ff */
[----:B------:R-:W-:Y:S01]  /*8bb0*/  ULDC UR5, c[0x0][0x900] ;  /* 0x0002400000057ab9 */ /* 0x000fe20000000800 */
[----:B------:R-:W-:Y:S01]  /*8bc0*/  LOP3.LUT P0, RZ, R18, 0x1f, RZ, 0xc0, !PT ;  /* 0x0000001f12ff7812 */ /* 0x000fe2000780c0ff */
[----:B------:R-:W-:Y:S01]  /*8bd0*/  UMOV UR6, 0xffffffff ;  /* 0xffffffff00067882 */ /* 0x000fe20000000000 */
[----:B------:R-:W-:Y:S01]  /*8be0*/  BSSY B0, `(.L_x_214) ;  /* 0x00000c2000007945 */ /* 0x000fe20003800000 */
[----:B------:R-:W-:Y:S01]  /*8bf0*/  USHF.L.U32 UR6, UR6, UR5, URZ ;  /* 0x0000000506067299 */ /* 0x000fe2000800063f */
[----:B------:R-:W-:Y:S01]  /*8c00*/  IMAD.MOV.U32 R10, RZ, RZ, 0x1 ;  /* 0x00000001ff0a7424 */ /* 0x000fe200078e00ff */
[----:B------:R-:W-:Y:S01]  /*8c10*/  LOP3.LUT R18, R22, 0x2, RZ, 0xfc, !PT ;  /* 0x0000000216127812 */ /* 0x000fe200078efcff */
[----:B------:R-:W-:Y:S01]  /*8c20*/  ULDC UR4, c[0x0][0x8a8] ;  /* 0x00022a0000047ab9 */ /* 0x000fe20000000800 */
[----:B------:R-:W-:Y:S01]  /*8c30*/  PLOP3.LUT P0, PT, P0, P2, PT, 0x8a, 0x0 ;  /* 0x000000000000781c */ /* 0x000fe20000705172 */
[----:B------:R-:W-:Y:S01]  /*8c40*/  UMOV UR7, 0x1 ;  /* 0x0000000100077882 */ /* 0x000fe20000000000 */
[----:B------:R-:W-:-:S02]  /*8c50*/  UIADD3 UR15, UR4, -0x1, URZ ;  /* 0xffffffff040f7890 */ /* 0x000fc4000fffe03f */
[----:B------:R-:W-:Y:S02]  /*8c60*/  USHF.L.U32 UR17, UR7, UR5, URZ ;  /* 0x0000000507117299 */ /* 0x000fe4000800063f */
[----:B------:R-:W-:Y:S01]  /*8c70*/  ULOP3.LUT UR16, URZ, UR6, URZ, 0x33, !UPT ;  /* 0x000000063f107292 */ /* 0x000fe2000f8e333f */
[----:B------:R-:W-:Y:S01]  /*8c80*/  ULDC.64 UR20, c[0x0][0x198] ;  /* 0x0000660000147ab9 */ /* 0x000fe20000000a00 */
[----:B-1----:R-:W-:-:S05]  /*8c90*/  VIADD R0, R0, 0x3f ;  /* 0x0000003f00007836 */ /* 0x002fca0000000000 */
[----:B------:R-:W-:-:S04]  /*8ca0*/  SHF.R.S32.HI R3, RZ, 0x1f, R0 ;  /* 0x0000001fff037819 */ /* 0x000fc80000011400 */
[----:B------:R-:W-:Y:S01]  /*8cb0*/  LEA.HI R3, R3, R0, RZ, 0x6 ;  /* 0x0000000003037211 */ /* 0x000fe200078f30ff */
[----:B------:R-:W-:-:S03]  /*8cc0*/  IMAD.MOV.U32 R0, RZ, RZ, RZ ;  /* 0x000000ffff007224 */ /* 0x000fc600078e00ff */
[----:B------:R-:W-:Y:S01]  /*8cd0*/  SHF.R.S32.HI R11, RZ, 0x6, R3 ;  /* 0x00000006ff0b7819 */ /* 0x000fe20000011403 */
[----:B------:R-:W-:-:S03]  /*8ce0*/  IMAD.MOV.U32 R3, RZ, RZ, 0x1 ;  /* 0x00000001ff037424 */ /* 0x000fc600078e00ff */
[----:B------:R-:W-:-:S07]  /*8cf0*/  IADD3 R12, R11, 0x1, RZ ;  /* 0x000000010b0c7810 */ /* 0x000fce0007ffe0ff */
.L_x_226:
[----:B------:R-:W-:-:S03]  /*8d00*/  UMOV UR4, 0xffffffff ;  /* 0xffffffff00047882 */ /* 0x000fc60000000000 */
[----:B------:R-:W-:Y:S05]  /*8d10*/  BRA.DIV UR4, `(.L_x_215) ;  /* 0x00000016045c7947 */ /* 0x000fea000b800000 */
[----:B------:R-:W-:-:S13]  /*8d20*/  ELECT P6, URZ, PT ;  /* 0x00000000003f782f */ /* 0x000fda00038c0000 */
.L_x_254:
[----:B------:R-:W1:Y:S01]  /*8d30*/  LDC R4, c[0x0][0x28c] ;  /* 0x0000a300ff047b82 */ /* 0x000e620000000800 */
[----:B------:R-:W-:Y:S01]  /*8d40*/  BSSY B1, `(.L_x_216) ;  /* 0x0000037000017945 */ /* 0x000fe20003800000 */
[----:B-1----:R-:W-:-:S13]  /*8d50*/  ISETP.LT.OR P6, PT, R4, 0x1, !P6 ;  /* 0x000000010400780c */ /* 0x002fda00077c1670 */
[----:B------:R-:W-:Y:S05]  /*8d60*/  @P6 BRA `(.L_x_217) ;  /* 0x0000000000d06947 */ /* 0x000fea0003800000 */
[----:B------:R-:W-:Y:S02]  /*8d70*/  IMAD.SHL.U32 R14, R7, 0x80, RZ ;  /* 0x00000080070e7824 */ /* 0x000fe400078e00ff */
[----:B------:R-:W-:Y:S02]  /*8d80*/  IMAD.SHL.U32 R13, R13, 0x100, RZ ;  /* 0x000001000d0d7824 */ /* 0x000fe400078e00ff */
[----:B------:R-:W-:Y:S02]  /*8d90*/  IMAD.MOV.U32 R19, RZ, RZ, RZ ;  /* 0x000000ffff137224 */ /* 0x000fe400078e00ff */
[----:B------:R-:W-:Y:S02]  /*8da0*/  IMAD.MOV.U32 R4, RZ, RZ, R12 ;  /* 0x000000ffff047224 */ /* 0x000fe400078e000c */
[----:B------:R-:W-:Y:S02]  /*8db0*/  IMAD.MOV.U32 R5, RZ, RZ, R3 ;  /* 0x000000ffff057224 */ /* 0x000fe400078e0003 */
[----:B------:R-:W-:-:S07]  /*8dc0*/  IMAD.MOV.U32 R7, RZ, RZ, R0 ;  /* 0x000000ffff077224 */ /* 0x000fce00078e0000 */
.L_x_221:
[----:B------:R-:W1:Y:S01]  /*8dd0*/  S2R R9, SR_CgaCtaId ;  /* 0x0000000000097919 */ /* 0x000e620000008800 */
[----:B------:R-:W-:-:S04]  /*8de0*/  MOV R8, 0x400 ;  /* 0x0000040000087802 */ /* 0x000fc80000000f00 */
[----:B-1----:R-:W-:Y:S02]  /*8df0*/  LEA R20, R9, R8, 0x18 ;  /* 0x0000000809147211 */ /* 0x002fe400078ec0ff */
[----:B------:R-:W-:Y:S01]  /*8e00*/  SHF.L.U32 R8, R5, 0x1f, RZ ;  /* 0x0000001f05087819 */ /* 0x000fe200000006ff */
[----:B------:R-:W1:Y:S01]  /*8e10*/  @!P2 LDC R9, c[0x0][0x500] ;  /* 0x00014000ff09ab82 */ /* 0x000e620000000800 */
[----:B------:R-:W-:-:S04]  /*8e20*/  LEA R15, R7, R20, 0x3 ;  /* 0x00000014070f7211 */ /* 0x000fc800078e18ff */
[----:B------:R-:W2:Y:S02]  /*8e30*/  SYNCS.PHASECHK.TRANS64.TRYWAIT P1, [R15+URZ+0x20], R8 ;  /* 0x000020080f0075a7 */ /* 0x000ea4000802017f */
[----:B--2---:R-:W-:Y:S05]  /*8e40*/  @!P1 BRA `(.L_x_218) ;  /* 0x0000001400309947 */ /* 0x004fea0003800000 */
.L_x_255:
[----:B--2---:R-:W-:Y:S01]  /*8e50*/  PRMT R8, R18, 0x9910, RZ ;  /* 0x0000991012087816 */ /* 0x004fe200000000ff */
[----:B-1----:R1:W-:Y:S03]  /*8e60*/  @!P2 SYNCS.ARRIVE.TRANS64 RZ, [R15+URZ], R9 ;  /* 0x000000090fffa9a7 */ /* 0x0023e6000800003f */
[----:B------:R-:W-:-:S13]  /*8e70*/  ISETP.NE.AND P1, PT, R8, 0x2, PT ;  /* 0x000000020800780c */ /* 0x000fda0003f25270 */
[----:B-1----:R-:W-:Y:S05]  /*8e80*/  @P1 BRA `(.L_x_219) ;  /* 0x0000000000041947 */ /* 0x002fea0003800000 */
[----:B------:R-:W-:Y:S01]  /*8e90*/  BPT.TRAP 0x1 ;  /* 0x000000040000795c */ /* 0x000fe20000300000 */
.L_x_219:
[----:B------:R-:W-:Y:S05]  /*8ea0*/  @P0 BRA `(.L_x_220) ;  /* 0x0000000000040947 */ /* 0x000fea0003800000 */
[----:B------:R-:W-:Y:S01]  /*8eb0*/  BPT.TRAP 0x1 ;  /* 0x000000040000795c */ /* 0x000fe20000300000 */
.L_x_220:
[--C-:B------:R-:W-:Y:S01]  /*8ec0*/  IMAD R8, R7, 0x8000, R20.reuse ;  /* 0x0000800007087824 */ /* 0x100fe200078e0214 */
[----:B------:R-:W-:Y:S01]  /*8ed0*/  R2UR UR9, R15 ;  /* 0x000000000f0972ca */ /* 0x000fe200000e0000 */
[C---:B------:R-:W-:Y:S01]  /*8ee0*/  IMAD R20, R7.reuse, 0x4000, R20 ;  /* 0x0000400007147824 */ /* 0x040fe200078e0214 */
[----:B------:R-:W-:Y:S01]  /*8ef0*/  UIADD3 UR4, UP0, UR20, 0xf0, URZ ;  /* 0x000000f014047890 */ /* 0x000fe2000ff1e03f */
[----:B------:R-:W-:Y:S01]  /*8f00*/  VIADD R4, R4, 0xffffffff ;  /* 0xffffffff04047836 */ /* 0x000fe20000000000 */
[----:B------:R-:W-:Y:S01]  /*8f10*/  R2UR UR5, R8 ;  /* 0x00000000080572ca */ /* 0x000fe200000e0000 */
[----:B------:R-:W-:Y:S01]  /*8f20*/  UIADD3 UR22, UP1, UR20, 0x1f0, URZ ;  /* 0x000001f014167890 */ /* 0x000fe2000ff3e03f */
[----:B------:R-:W-:Y:S01]  /*8f30*/  R2UR UR8, R20 ;  /* 0x00000000140872ca */ /* 0x000fe200000e0000 */
[----:B------:R-:W-:Y:S01]  /*8f40*/  VIADD R7, R7, 0x1 ;  /* 0x0000000107077836 */ /* 0x000fe20000000000 */
[----:B------:R-:W-:Y:S01]  /*8f50*/  R2UR UR11, R13 ;  /* 0x000000000d0b72ca */ /* 0x000fe200000e0000 */
[----:B------:R-:W-:Y:S01]  /*8f60*/  UIADD3.X UR23, URZ, UR21, URZ, UP1, !UPT ;  /* 0x000000153f177290 */ /* 0x000fe20008ffe43f */
[C---:B------:R-:W-:Y:S01]  /*8f70*/  R2UR UR10, R19.reuse ;  /* 0x00000000130a72ca */ /* 0x040fe200000e0000 */
[----:B------:R-:W-:Y:S01]  /*8f80*/  UMOV UR6, 0x0 ;  /* 0x0000000000067882 */ /* 0x000fe20000000000 */
[----:B------:R-:W-:Y:S01]  /*8f90*/  R2UR UR12, R6 ;  /* 0x00000000060c72ca */ /* 0x000fe200000e0000 */
[----:B------:R-:W-:Y:S01]  /*8fa0*/  UMOV UR7, 0x10000000 ;  /* 0x1000000000077882 */ /* 0x000fe20000000000 */
[----:B------:R-:W-:Y:S01]  /*8fb0*/  R2UR UR18, R14 ;  /* 0x000000000e1272ca */ /* 0x000fe200000e0000 */
[----:B------:R-:W-:Y:S01]  /*8fc0*/  VIADD R19, R19, 0x40 ;  /* 0x0000004013137836 */ /* 0x000fe20000000000 */
[----:B------:R-:W-:Y:S01]  /*8fd0*/  ISETP.GT.AND P3, PT, R4, 0x1, PT ;  /* 0x000000010400780c */ /* 0x000fe20003f64270 */
[----:B------:R-:W-:Y:S01]  /*8fe0*/  UIADD3 UR13, UR5, 0x8400, URZ ;  /* 0x00008400050d7890 */ /* 0x000fe2000fffe03f */
[----:B------:R-:W-:Y:S01]  /*8ff0*/  ISETP.NE.AND P1, PT, R7, 0x4, PT ;  /* 0x000000040700780c */ /* 0x000fe20003f25270 */
[----:B------:R-:W-:-:S02]  /*9000*/  UIADD3.X UR5, URZ, UR21, URZ, UP0, !UPT ;  /* 0x000000153f057290 */ /* 0x000fc400087fe43f */
[----:B------:R-:W-:Y:S01]  /*9010*/  UIADD3 UR14, UR8, 0x28400, URZ ;  /* 0x00028400080e7890 */ /* 0x000fe2000fffe03f */
[----:B------:R-:W-:Y:S02]  /*9020*/  SEL R8, RZ, 0x1, P1 ;  /* 0x00000001ff087807 */ /* 0x000fe40000800000 */
[----:B------:R-:W-:Y:S01]  /*9030*/  UMOV UR8, UR13 ;  /* 0x0000000d00087c82 */ /* 0x000fe20008000000 */
[----:B------:R-:W-:Y:S02]  /*9040*/  SEL R7, R7, RZ, P1 ;  /* 0x000000ff07077207 */ /* 0x000fe40000800000 */
[----:B------:R-:W-:Y:S01]  /*9050*/  LOP3.LUT R5, R5, R8, RZ, 0x3c, !PT ;  /* 0x0000000805057212 */ /* 0x000fe200078e3cff */
[----:B------:R1:W-:Y:S02]  /*9060*/  UTMALDG.3D [UR8], [UR4], desc[UR6] ;  /* 0x00000608040075b4 */ /* 0x0003e40008011000 */
[----:B-1----:R-:W-:Y:S01]  /*9070*/  UMOV UR8, UR14 ;  /* 0x0000000e00087c82 */ /* 0x002fe20008000000 */
[----:B------:R-:W-:-:S02]  /*9080*/  UMOV UR11, UR18 ;  /* 0x00000012000b7c82 */ /* 0x000fc40008000000 */
[----:B------:R1:W-:Y:S02]  /*9090*/  UTMALDG.3D [UR8], [UR22], desc[UR6] ;  /* 0x00000608160075b4 */ /* 0x0003e40008011000 */
[----:B-1----:R-:W-:Y:S05]  /*90a0*/  @P3 BRA `(.L_x_221) ;  /* 0xfffffffc00483947 */ /* 0x002fea000383ffff */
.L_x_217:
[----:B------:R-:W-:Y:S05]  /*90b0*/  BSYNC B1 ;  /* 0x0000000000017941 */ /* 0x000fea0003800000 */
.L_x_216:
[----:B------:R-:W-:Y:S01]  /*90c0*/  LOP3.LUT P3, RZ, R10, 0xff, RZ, 0xc0, !PT ;  /* 0x000000ff0aff7812 */ /* 0x000fe2000786c0ff */
[----:B------:R-:W-:Y:S01]  /*90d0*/  IMAD.IADD R0, R11, 0x1, R0 ;  /* 0x000000010b007824 */ /* 0x000fe200078e0200 */
[----:B------:R-:W-:Y:S01]  /*90e0*/  IADD3 R16, P4, R16, UR40, RZ ;  /* 0x0000002810107c10 */ /* 0x000fe2000ff9e0ff */
[----:B------:R-:W-:Y:S01]  /*90f0*/  ULDC.64 UR4, c[0x0][0x8f8] ;  /* 0x00023e0000047ab9 */ /* 0x000fe20000000a00 */
[----:B------:R-:W-:Y:S01]  /*9100*/  BSSY B1, `(.L_x_222) ;  /* 0x000006d000017945 */ /* 0x000fe20003800000 */
[----:B------:R-:W-:Y:S01]  /*9110*/  MOV R13, 0xffffffff ;  /* 0xffffffff000d7802 */ /* 0x000fe20000000f00 */
[----:B------:R-:W-:Y:S01]  /*9120*/  IMAD.MOV.U32 R7, RZ, RZ, -0x1 ;  /* 0xffffffffff077424 */ /* 0x000fe200078e00ff */
[----:B------:R-:W-:Y:S02]  /*9130*/  SHF.R.U32.HI R4, RZ, 0x2, R0 ;  /* 0x00000002ff047819 */ /* 0x000fe40000011600 */
[----:B------:R-:W-:Y:S02]  /*9140*/  ISETP.GT.U32.AND P1, PT, R0, 0x3, PT ;  /* 0x000000030000780c */ /* 0x000fe40003f24070 */
[----:B------:R-:W-:-:S02]  /*9150*/  LOP3.LUT R4, R4, 0x1, RZ, 0xc0, !PT ;  /* 0x0000000104047812 */ /* 0x000fc400078ec0ff */
[----:B------:R-:W1:Y:S01]  /*9160*/  @P3 S2R R6, SR_CgaCtaId ;  /* 0x0000000000063919 */ /* 0x000e620000008800 */
[----:B------:R-:W-:Y:S02]  /*9170*/  @P3 MOV R5, 0x400 ;  /* 0x0000040000053802 */ /* 0x000fe40000000f00 */
[----:B------:R-:W-:Y:S02]  /*9180*/  ISETP.LT.U32.AND P1, PT, R11, 0x4, P1 ;  /* 0x000000040b00780c */ /* 0x000fe40000f21070 */
[----:B------:R-:W-:Y:S02]  /*9190*/  IADD3.X R17, R17, UR38, RZ, P4, !PT ;  /* 0x0000002611117c10 */ /* 0x000fe4000a7fe4ff */
[----:B------:R-:W-:Y:S02]  /*91a0*/  ISETP.GE.U32.AND P4, PT, R16, UR4, PT ;  /* 0x0000000410007c0c */ /* 0x000fe4000bf86070 */
[----:B------:R-:W-:Y:S02]  /*91b0*/  LOP3.LUT R0, R0, 0x3, RZ, 0xc0, !PT ;  /* 0x0000000300007812 */ /* 0x000fe400078ec0ff */
[----:B------:R-:W-:-:S02]  /*91c0*/  PRMT R10, RZ, 0x7610, R10 ;  /* 0x00007610ff0a7816 */ /* 0x000fc4000000000a */
[----:B-1----:R-:W-:Y:S01]  /*91d0*/  @P3 LEA R5, R6, R5, 0x18 ;  /* 0x0000000506053211 */ /* 0x002fe200078ec0ff */
[----:B------:R-:W-:-:S03]  /*91e0*/  IMAD.MOV.U32 R6, RZ, RZ, -0x1 ;  /* 0xffffffffff067424 */ /* 0x000fc600078e00ff */
[----:B------:R1:W-:Y:S01]  /*91f0*/  @P3 SYNCS.ARRIVE.TRANS64.A1T0 RZ, [R5+URZ+0x88], RZ ;  /* 0x000088ff05ff39a7 */ /* 0x0003e2000810003f */
[----:B------:R-:W-:Y:S02]  /*9200*/  ISETP.NE.U32.AND P3, PT, R4, 0x1, PT ;  /* 0x000000010400780c */ /* 0x000fe40003f65070 */
[----:B------:R-:W-:Y:S02]  /*9210*/  SEL R4, RZ, 0x1, !P1 ;  /* 0x00000001ff047807 */ /* 0x000fe40004800000 */
[----:B------:R-:W-:Y:S02]  /*9220*/  ISETP.GE.U32.AND.EX P1, PT, R17, UR5, PT, P4 ;  /* 0x0000000511007c0c */ /* 0x000fe4000bf26140 */
[----:B------:R-:W-:-:S04]  /*9230*/  ISETP.GT.U32.AND P3, PT, R11, 0x3, !P3 ;  /* 0x000000030b00780c */ /* 0x000fc80005f64070 */
[----:B-1----:R-:W-:-:S04]  /*9240*/  SEL R5, RZ, 0x1, !P3 ;  /* 0x00000001ff057807 */ /* 0x002fc80005800000 */
[--C-:B------:R-:W-:Y:S02]  /*9250*/  LOP3.LUT R3, R5, R3, R4.reuse, 0x96, !PT ;  /* 0x0000000305037212 */ /* 0x100fe400078e9604 */
[----:B------:R-:W-:Y:S01]  /*9260*/  PRMT R4, RZ, 0x7610, R4 ;  /* 0x00007610ff047816 */ /* 0x000fe20000000004 */
[----:B------:R-:W-:Y:S06]  /*9270*/  @P1 BRA `(.L_x_223) ;  /* 0x0000000400541947 */ /* 0x000fec0003800000 */
[----:B------:R-:W-:Y:S01]  /*9280*/  ULDC.64 UR4, c[0x0][0x8d0] ;  /* 0x0002340000047ab9 */ /* 0x000fe20000000a00 */
[----:B------:R-:W1:Y:S01]  /*9290*/  S2R R14, SR_CTAID.X ;  /* 0x00000000000e7919 */ /* 0x000e620000002500 */
[----:B------:R-:W-:Y:S01]  /*92a0*/  ISETP.NE.U32.AND P1, PT, RZ, UR4, PT ;  /* 0x00000004ff007c0c */ /* 0x000fe2000bf25070 */
[----:B------:R-:W-:Y:S01]  /*92b0*/  ULDC UR7, c[0x0][0x8d8] ;  /* 0x0002360000077ab9 */ /* 0x000fe20000000800 */
[----:B------:R-:W-:Y:S01]  /*92c0*/  IMAD.MOV.U32 R4, RZ, RZ, R16 ;  /* 0x000000ffff047224 */ /* 0x000fe200078e0010 */
[----:B------:R-:W2:Y:S01]  /*92d0*/  S2R R13, SR_CTAID.Y ;  /* 0x00000000000d7919 */ /* 0x000ea20000002600 */
[----:B------:R-:W-:Y:S01]  /*92e0*/  ISETP.NE.AND.EX P1, PT, RZ, UR5, PT, P1 ;  /* 0x00000005ff007c0c */ /* 0x000fe2000bf25310 */
[----:B------:R-:W-:-:S12]  /*92f0*/  IMAD.MOV.U32 R5, RZ, RZ, R17 ;  /* 0x000000ffff057224 */ /* 0x000fd800078e0011 */
[----:B------:R-:W-:Y:S05]  /*9300*/  @!P1 BRA `(.L_x_224) ;  /* 0x0000000000289947 */ /* 0x000fea0003800000 */
[----:B------:R-:W-:Y:S02]  /*9310*/  ULDC UR6, c[0x0][0x8dc] ;  /* 0x0002370000067ab9 */ /* 0x000fe40000000800 */
[----:B------:R-:W-:-:S05]  /*9320*/  IADD3 R9, P1, R16, UR6, RZ ;  /* 0x0000000610097c10 */ /* 0x000fca000ff3e0ff */
[----:B------:R-:W-:-:S04]  /*9330*/  IMAD.X R15, RZ, RZ, R17, P1 ;  /* 0x000000ffff0f7224 */ /* 0x000fc800008e0611 */
[----:B------:R-:W-:-:S04]  /*9340*/  IMAD.WIDE.U32 R6, R15, UR4, RZ ;  /* 0x000000040f067c25 */ /* 0x000fc8000f8e00ff */
[----:B------:R-:W-:-:S04]  /*9350*/  IMAD.WIDE.U32 R6, P1, R9, UR5, R6 ;  /* 0x0000000509067c25 */ /* 0x000fc8000f820006 */
[----:B------:R-:W-:Y:S01]  /*9360*/  IMAD.WIDE.U32 R8, R9, UR4, RZ ;  /* 0x0000000409087c25 */ /* 0x000fe2000f8e00ff */
[----:B------:R-:W-:-:S03]  /*9370*/  MOV R4, R7 ;  /* 0x0000000700047202 */ /* 0x000fc60000000f00 */
[----:B------:R-:W-:Y:S01]  /*9380*/  IMAD.X R5, RZ, RZ, RZ, P1 ;  /* 0x000000ffff057224 */ /* 0x000fe200008e06ff */
[----:B------:R-:W-:-:S05]  /*9390*/  IADD3 RZ, P1, R9, R6, RZ ;  /* 0x0000000609ff7210 */ /* 0x000fca0007f3e0ff */
[----:B------:R-:W-:-:S08]  /*93a0*/  IMAD.WIDE.U32.X R4, R15, UR5, R4, P1 ;  /* 0x000000050f047c25 */ /* 0x000fd000088e0404 */
.L_x_224:
[--C-:B------:R-:W-:Y:S01]  /*93b0*/  SHF.R.U64 R8, R4, UR7, R5.reuse ;  /* 0x0000000704087c19 */ /* 0x100fe20008001205 */
[----:B------:R-:W-:Y:S01]  /*93c0*/  ULDC.64 UR4, c[0x0][0x8c8] ;  /* 0x0002320000047ab9 */ /* 0x000fe20000000a00 */
[----:B------:R-:W-:Y:S01]  /*93d0*/  SHF.R.U32.HI R4, RZ, UR7, R5 ;  /* 0x00000007ff047c19 */ /* 0x000fe20008011605 */
[----:B------:R-:W3:Y:S01]  /*93e0*/  LDC R25, c[0x0][0x144] ;  /* 0x00005100ff197b82 */ /* 0x000ee20000000800 */
[----:B------:R-:W-:Y:S01]  /*93f0*/  IADD3 R7, P1, RZ, -R8, RZ ;  /* 0x80000008ff077210 */ /* 0x000fe20007f3e0ff */
[----:B------:R-:W-:Y:S01]  /*9400*/  ULDC.64 UR8, c[0x0][0x8e8] ;  /* 0x00023a0000087ab9 */ /* 0x000fe20000000a00 */
[----:B-1----:R-:W-:Y:S01]  /*9410*/  I2FP.F32.U32 R9, R14 ;  /* 0x0000000e00097245 */ /* 0x002fe20000201000 */
[----:B------:R-:W-:Y:S02]  /*9420*/  ULDC UR6, c[0x0][0x8b0] ;  /* 0x00022c0000067ab9 */ /* 0x000fe40000000800 */
[----:B------:R-:W-:Y:S01]  /*9430*/  IMAD.X R4, RZ, RZ, ~R4, P1 ;  /* 0x000000ffff047224 */ /* 0x000fe200008e0e04 */
[----:B------:R-:W-:Y:S01]  /*9440*/  ISETP.NE.U32.AND P1, PT, RZ, UR8, PT ;  /* 0x00000008ff007c0c */ /* 0x000fe2000bf25070 */
[----:B------:R-:W1:Y:S02]  /*9450*/  LDC R20, c[0x0][0x148] ;  /* 0x00005200ff147b82 */ /* 0x000e640000000800 */
[----:B------:R-:W-:Y:S01]  /*9460*/  IMAD R6, R4, UR4, RZ ;  /* 0x0000000404067c24 */ /* 0x000fe2000f8e02ff */
[----:B------:R-:W-:Y:S01]  /*9470*/  ISETP.NE.AND.EX P1, PT, RZ, UR9, PT, P1 ;  /* 0x00000009ff007c0c */ /* 0x000fe2000bf25310 */
[----:B------:R-:W-:Y:S01]  /*9480*/  IMAD.WIDE.U32 R4, R7, UR4, R16 ;  /* 0x0000000407047c25 */ /* 0x000fe2000f8e0010 */
[----:B------:R-:W-:-:S03]  /*9490*/  ULDC UR4, c[0x0][0x150] ;  /* 0x0000540000047ab9 */ /* 0x000fc60000000800 */
[----:B------:R-:W-:Y:S02]  /*94a0*/  IMAD R7, R7, UR5, R6 ;  /* 0x0000000507077c24 */ /* 0x000fe4000f8e0206 */
[----:B------:R-:W-:Y:S01]  /*94b0*/  FMUL R6, R9, UR4 ;  /* 0x0000000409067c20 */ /* 0x000fe20008400000 */
[----:B------:R-:W-:Y:S01]  /*94c0*/  ULDC UR4, c[0x0][0x8c0] ;  /* 0x0002300000047ab9 */ /* 0x000fe20000000800 */
[----:B------:R-:W-:Y:S01]  /*94d0*/  ULDC UR5, c[0x0][0x154] ;  /* 0x0000550000057ab9 */ /* 0x000fe20000000800 */
[----:B------:R-:W-:-:S03]  /*94e0*/  IMAD.IADD R5, R5, 0x1, R7 ;  /* 0x0000000105057824 */ /* 0x000fc600078e0207 */
[----:B------:R-:W4:Y:S02]  /*94f0*/  F2I.U32.TRUNC.NTZ R6, R6 ;  /* 0x0000000600067305 */ /* 0x000f24000020f000 */
[----:B------:R-:W-:Y:S02]  /*9500*/  SHF.R.U64 R9, R4, UR4, R5 ;  /* 0x0000000404097c19 */ /* 0x000fe40008001205 */
[----:B--2---:R-:W-:-:S05]  /*9510*/  I2FP.F32.U32 R4, R13 ;  /* 0x0000000d00047245 */ /* 0x004fca0000201000 */
[----:B------:R-:W-:Y:S01]  /*9520*/  FMUL R21, R4, UR5 ;  /* 0x0000000504157c20 */ /* 0x000fe20008400000 */
[----:B------:R-:W-:Y:S01]  /*9530*/  SHF.R.U32.HI R4, RZ, UR4, R5 ;  /* 0x00000004ff047c19 */ /* 0x000fe20008011605 */
[----:B------:R-:W-:-:S03]  /*9540*/  ULDC UR4, c[0x0][0x900] ;  /* 0x0002400000047ab9 */ /* 0x000fc60000000800 */
[--C-:B------:R-:W-:Y:S01]  /*9550*/  SHF.R.U64 R19, R9, UR6, R4.reuse ;  /* 0x0000000609137c19 */ /* 0x100fe20008001204 */
[----:B------:R-:W2:Y:S01]  /*9560*/  F2I.U32.TRUNC.NTZ R21, R21 ;  /* 0x0000001500157305 */ /* 0x000ea2000020f000 */
[----:B------:R-:W-:Y:S01]  /*9570*/  SHF.R.U32.HI R4, RZ, UR6, R4 ;  /* 0x00000006ff047c19 */ /* 0x000fe20008011604 */
[----:B----4-:R-:W-:-:S03]  /*9580*/  IMAD.MOV R6, RZ, RZ, -R6 ;  /* 0x000000ffff067224 */ /* 0x010fc600078e0a06 */
[----:B------:R-:W-:Y:S01]  /*9590*/  SHF.R.U64 R15, R19, UR4, R4 ;  /* 0x00000004130f7c19 */ /* 0x000fe20008001204 */
[----:B---3--:R-:W-:Y:S01]  /*95a0*/  IMAD R14, R25, R6, R14 ;  /* 0x00000006190e7224 */ /* 0x008fe200078e020e */
[----:B------:R-:W-:-:S03]  /*95b0*/  SHF.R.U32.HI R23, RZ, UR4, R4 ;  /* 0x00000004ff177c19 */ /* 0x000fc60008011604 */
[----:B------:R-:W-:Y:S02]  /*95c0*/  IMAD.MOV.U32 R4, RZ, RZ, R15 ;  /* 0x000000ffff047224 */ /* 0x000fe400078e000f */
[----:B------:R-:W-:Y:S01]  /*95d0*/  IMAD.MOV.U32 R5, RZ, RZ, R23 ;  /* 0x000000ffff057224 */ /* 0x000fe200078e0017 */
[----:B--2---:R-:W-:Y:S06]  /*95e0*/  @!P1 BRA `(.L_x_225) ;  /* 0x0000000000289947 */ /* 0x004fec0003800000 */
[----:B------:R-:W-:Y:S02]  /*95f0*/  ULDC UR4, c[0x0][0x8f4] ;  /* 0x00023d0000047ab9 */ /* 0x000fe40000000800 */
[----:B------:R-:W-:-:S05]  /*9600*/  IADD3 R5, P1, R15, UR4, RZ ;  /* 0x000000040f057c10 */ /* 0x000fca000ff3e0ff */
[----:B------:R-:W-:-:S04]  /*9610*/  IMAD.X R23, RZ, RZ, R23, P1 ;  /* 0x000000ffff177224 */ /* 0x000fc800008e0617 */
[----:B------:R-:W-:-:S04]  /*9620*/  IMAD.WIDE.U32 R6, R23, UR8, RZ ;  /* 0x0000000817067c25 */ /* 0x000fc8000f8e00ff */
[----:B------:R-:W-:-:S04]  /*9630*/  IMAD.WIDE.U32 R6, P1, R5, UR9, R6 ;  /* 0x0000000905067c25 */ /* 0x000fc8000f820006 */
[----:B------:R-:W-:-:S04]  /*9640*/  IMAD.WIDE.U32 R4, R5, UR8, RZ ;  /* 0x0000000805047c25 */ /* 0x000fc8000f8e00ff */
[----:B------:R-:W-:Y:S01]  /*9650*/  IMAD.MOV.U32 R4, RZ, RZ, R7 ;  /* 0x000000ffff047224 */ /* 0x000fe200078e0007 */
[----:B------:R-:W-:Y:S02]  /*9660*/  IADD3 RZ, P3, R5, R6, RZ ;  /* 0x0000000605ff7210 */ /* 0x000fe40007f7e0ff */
[----:B------:R-:W-:-:S03]  /*9670*/  IADD3.X R5, RZ, RZ, RZ, P1, !PT ;  /* 0x000000ffff057210 */ /* 0x000fc60000ffe4ff */
[----:B------:R-:W-:-:S08]  /*9680*/  IMAD.WIDE.U32.X R4, R23, UR9, R4, P3 ;  /* 0x0000000917047c25 */ /* 0x000fd000098e0404 */
.L_x_225:
[----:B------:R-:W-:Y:S01]  /*9690*/  ISETP.NE.AND P1, PT, R2, 0x1, PT ;  /* 0x000000010200780c */ /* 0x000fe20003f25270 */
[----:B------:R-:W-:Y:S01]  /*96a0*/  ULDC UR4, c[0x0][0x8f0] ;  /* 0x00023c0000047ab9 */ /* 0x000fe20000000800 */
[----:B------:R-:W-:Y:S01]  /*96b0*/  LOP3.LUT R19, R19, UR16, RZ, 0xc0, !PT ;  /* 0x0000001013137c12 */ /* 0x000fe2000f8ec0ff */
[----:B------:R-:W-:Y:S01]  /*96c0*/  IMAD.MOV R21, RZ, RZ, -R21 ;  /* 0x000000ffff157224 */ /* 0x000fe200078e0a15 */
[----:B------:R-:W-:Y:S01]  /*96d0*/  SHF.R.U64 R4, R4, UR4, R5 ;  /* 0x0000000404047c19 */ /* 0x000fe20008001205 */
[----:B------:R-:W-:Y:S01]  /*96e0*/  ULDC UR4, c[0x0][0x8e0] ;  /* 0x0002380000047ab9 */ /* 0x000fe20000000800 */
[----:B------:R-:W-:Y:S01]  /*96f0*/  ULDC UR5, c[0x0][0x8b8] ;  /* 0x00022e0000057ab9 */ /* 0x000fe20000000800 */
[----:B------:R-:W-:Y:S02]  /*9700*/  IMAD.MOV.U32 R5, RZ, RZ, 0x1 ;  /* 0x00000001ff057424 */ /* 0x000fe400078e00ff */
[----:B------:R-:W-:Y:S02]  /*9710*/  IMAD.MOV R6, RZ, RZ, -R4 ;  /* 0x000000ffff067224 */ /* 0x000fe400078e0a04 */
[----:B------:R-:W-:Y:S01]  /*9720*/  IMAD R19, R4, UR17, R19 ;  /* 0x0000001104137c24 */ /* 0x000fe2000f8e0213 */
[----:B------:R-:W-:Y:S01]  /*9730*/  LOP3.LUT R4, R9, UR15, RZ, 0xc0, !PT ;  /* 0x0000000f09047c12 */ /* 0x000fe2000f8ec0ff */
[----:B-1----:R-:W-:-:S02]  /*9740*/  @P1 IMAD R14, R20, R21, R13 ;  /* 0x00000015140e1224 */ /* 0x002fc400078e020d */
[----:B------:R-:W-:Y:S01]  /*9750*/  IMAD R15, R6, UR4, R15 ;  /* 0x00000004060f7c24 */ /* 0x000fe2000f8e020f */
[----:B------:R-:W-:Y:S01]  /*9760*/  ULDC UR4, c[0x0][0x8a8] ;  /* 0x00022a0000047ab9 */ /* 0x000fe20000000800 */
[----:B------:R-:W-:Y:S02]  /*9770*/  IMAD R14, R19, UR5, R14 ;  /* 0x00000005130e7c24 */ /* 0x000fe4000f8e020e */
[--C-:B------:R-:W-:Y:S01]  /*9780*/  IMAD R15, R15, UR4, R4.reuse ;  /* 0x000000040f0f7c24 */ /* 0x100fe2000f8e0204 */
[----:B------:R-:W-:Y:S01]  /*9790*/  PRMT R4, R5, 0x7610, R4 ;  /* 0x0000761005047816 */ /* 0x000fe20000000004 */
[----:B------:R-:W-:-:S03]  /*97a0*/  IMAD.MOV.U32 R6, RZ, RZ, R8 ;  /* 0x000000ffff067224 */ /* 0x000fc600078e0008 */
[----:B------:R-:W-:Y:S02]  /*97b0*/  SEL R7, R15, R14, !P1 ;  /* 0x0000000e0f077207 */ /* 0x000fe40004800000 */
[----:B------:R-:W-:-:S07]  /*97c0*/  SEL R13, R14, R15, !P1 ;  /* 0x0000000f0e0d7207 */ /* 0x000fce0004800000 */
.L_x_223:
[----:B------:R-:W-:Y:S05]  /*97d0*/  BSYNC B1 ;  /* 0x0000000000017941 */ /* 0x000fea0003800000 */
.L_x_222:
[----:B------:R-:W-:-:S13]  /*97e0*/  LOP3.LUT P1, RZ, R4, 0xff, RZ, 0xc0, !PT ;  /* 0x000000ff04ff7812 */ /* 0x000fda000782c0ff */
[----:B------:R-:W-:Y:S05]  /*97f0*/  @P1 BRA `(.L_x_226) ;  /* 0xfffffff400401947 */ /* 0x000fea000383ffff */
[----:B------:R-:W-:Y:S05]  /*9800*/  BSYNC B0 ;  /* 0x0000000000007941 */ /* 0x000fea0003800000 */
.L_x_214:
[----:B------:R-:W-:-:S03]  /*9810*/  UMOV UR4, 0xffffffff ;  /* 0xffffffff00047882 */ /* 0x000fc60000000000 */
[----:B------:R-:W-:Y:S05]  /*9820*/  BRA.DIV UR4, `(.L_x_227) ;  /* 0x0000000a04cc7947 */ /* 0x000fea000b800000 */
[----:B------:R-:W-:-:S13]  /*9830*/  ELECT P6, URZ, PT ;  /* 0x00000000003f782f */ /* 0x000fda00038c0000 */
.L_x_258:
[----:B------:R-:W-:Y:S05]  /*9840*/  @!P6 BRA `(.L_x_10) ;  /* 0x0000000000a4e947 */ /* 0x000fea0003800000 */
[----:B------:R-:W-:-:S04]  /*9850*/  LOP3.LUT R22, R22, 0x2, RZ, 0xfc, !PT ;  /* 0x0000000216167812 */ /* 0x000fc800078efcff */
[----:B------:R-:W-:-:S13]  /*9860*/  ISETP.NE.AND P0, PT, R22, 0x3, PT ;  /* 0x000000031600780c */ /* 0x000fda0003f05270 */
[----:B------:R-:W-:Y:S05]  /*9870*/  @!P0 BRA `(.L_x_228) ;  /* 0x0000000000048947 */ /* 0x000fea0003800000 */
[----:B------:R-:W-:Y:S01]  /*9880*/  BPT.TRAP 0x1 ;  /* 0x000000040000795c */ /* 0x000fe20000300000 */
.L_x_228:
[----:B------:R-:W1:Y:S01]  /*9890*/  S2R R5, SR_CgaCtaId ;  /* 0x0000000000057919 */ /* 0x000e620000008800 */
[----:B------:R-:W-:Y:S02]  /*98a0*/  MOV R2, 0x400 ;  /* 0x0000040000027802 */ /* 0x000fe40000000f00 */
[----:B------:R-:W-:Y:S02]  /*98b0*/  SHF.L.U32 R4, R3, 0x1f, RZ ;  /* 0x0000001f03047819 */ /* 0x000fe400000006ff */
[----:B-1----:R-:W-:-:S05]  /*98c0*/  LEA R5, R5, R2, 0x18 ;  /* 0x0000000205057211 */ /* 0x002fca00078ec0ff */
[----:B------:R-:W-:-:S05]  /*98d0*/  VIADD R5, R5, 0x20 ;  /* 0x0000002005057836 */ /* 0x000fca0000000000 */
[C---:B------:R-:W-:Y:S01]  /*98e0*/  LEA R7, R0.reuse, R5, 0x3 ;  /* 0x0000000500077211 */ /* 0x040fe200078e18ff */
[----:B------:R-:W-:-:S03]  /*98f0*/  VIADD R0, R0, 0x1 ;  /* 0x0000000100007836 */ /* 0x000fc60000000000 */
[----:B------:R-:W1:Y:S02]  /*9900*/  SYNCS.PHASECHK.TRANS64.TRYWAIT P0, [R7+URZ], R4 ;  /* 0x00000004070075a7 */ /* 0x000e64000800017f */
[----:B------:R-:W-:-:S04]  /*9910*/  ISETP.NE.AND P1, PT, R0, 0x4, PT ;  /* 0x000000040000780c */ /* 0x000fc80003f25270 */
[----:B------:R-:W-:Y:S02]  /*9920*/  SEL R2, RZ, 0x1, P1 ;  /* 0x00000001ff027807 */ /* 0x000fe40000800000 */
[----:B------:R-:W-:Y:S02]  /*9930*/  SEL R0, R0, RZ, P1 ;  /* 0x000000ff00007207 */ /* 0x000fe40000800000 */
[----:B------:R-:W-:-:S03]  /*9940*/  LOP3.LUT R9, R3, R2, RZ, 0x3c, !PT ;  /* 0x0000000203097212 */ /* 0x000fc600078e3cff */
[----:B------:R-:W-:Y:S01]  /*9950*/  IMAD R6, R0, 0x8, R5 ;  /* 0x0000000800067824 */ /* 0x000fe200078e0205 */
[----:B------:R-:W-:Y:S01]  /*9960*/  SHF.L.U32 R3, R9, 0x1f, RZ ;  /* 0x0000001f09037819 */ /* 0x000fe200000006ff */
[----:B-1----:R-:W-:Y:S06]  /*9970*/  @!P0 BRA `(.L_x_229) ;  /* 0x0000000800988947 */ /* 0x002fec0003800000 */
.L_x_259:
[----:B------:R-:W2:Y:S01]  /*9980*/  SYNCS.PHASECHK.TRANS64.TRYWAIT P0, [R6+URZ], R3 ;  /* 0x00000003060075a7 */ /* 0x000ea2000800017f */
[----:B------:R-:W-:-:S05]  /*9990*/  VIADD R0, R0, 0x1 ;  /* 0x0000000100007836 */ /* 0x000fca0000000000 */
[----:B------:R-:W-:-:S04]  /*99a0*/  ISETP.NE.AND P1, PT, R0, 0x4, PT ;  /* 0x000000040000780c */ /* 0x000fc80003f25270 */
[----:B------:R-:W-:Y:S02]  /*99b0*/  SEL R2, RZ, 0x1, P1 ;  /* 0x00000001ff027807 */ /* 0x000fe40000800000 */
[----:B------:R-:W-:Y:S02]  /*99c0*/  SEL R0, R0, RZ, P1 ;  /* 0x000000ff00007207 */ /* 0x000fe40000800000 */
[----:B------:R-:W-:-:S03]  /*99d0*/  LOP3.LUT R9, R9, R2, RZ, 0x3c, !PT ;  /* 0x0000000209097212 */ /* 0x000fc600078e3cff */
[----:B-1----:R-:W-:Y:S01]  /*99e0*/  IMAD R7, R0, 0x8, R5 ;  /* 0x0000000800077824 */ /* 0x002fe200078e0205 */
[----:B------:R-:W-:Y:S01]  /*99f0*/  SHF.L.U32 R4, R9, 0x1f, RZ ;  /* 0x0000001f09047819 */ /* 0x000fe200000006ff */
[----:B--2---:R-:W-:Y:S06]  /*9a00*/  @!P0 BRA `(.L_x_230) ;  /* 0x0000000800888947 */ /* 0x004fec0003800000 */
.L_x_260:
[----:B------:R-:W2:Y:S01]  /*9a10*/  SYNCS.PHASECHK.TRANS64.TRYWAIT P0, [R7+URZ], R4 ;  /* 0x00000004070075a7 */ /* 0x000ea2000800017f */
[----:B------:R-:W-:-:S05]  /*9a20*/  VIADD R0, R0, 0x1 ;  /* 0x0000000100007836 */ /* 0x000fca0000000000 */
[----:B------:R-:W-:-:S04]  /*9a30*/  ISETP.NE.AND P1, PT, R0, 0x4, PT ;  /* 0x000000040000780c */ /* 0x000fc80003f25270 */
[----:B------:R-:W-:Y:S02]  /*9a40*/  SEL R2, RZ, 0x1, P1 ;  /* 0x00000001ff027807 */ /* 0x000fe40000800000 */
[----:B------:R-:W-:Y:S02]  /*9a50*/  SEL R0, R0, RZ, P1 ;  /* 0x000000ff00007207 */ /* 0x000fe40000800000 */
[----:B------:R-:W-:Y:S01]  /*9a60*/  LOP3.LUT R2, R9, R2, RZ, 0x3c, !PT ;  /* 0x0000000209027212 */ /* 0x000fe200078e3cff */
[----:B--2---:R-:W-:Y:S06]  /*9a70*/  @!P0 BRA `(.L_x_231) ;  /* 0x0000000800808947 */ /* 0x004fec0003800000 */
.L_x_261:
[----:B------:R-:W-:Y:S01]  /*9a80*/  IMAD R5, R0, 0x8, R5 ;  /* 0x0000000800057824 */ /* 0x000fe200078e0205 */
[----:B------:R-:W-:-:S07]  /*9a90*/  SHF.L.U32 R0, R2, 0x1f, RZ ;  /* 0x0000001f02007819 */ /* 0x000fce00000006ff */
.L_x_232:
[----:B---3--:R3:W4:Y:S02]  /*9aa0*/  SYNCS.PHASECHK.TRANS64.TRYWAIT P0, [R5+URZ], R0 ;  /* 0x00000000050075a7 */ /* 0x008724000800017f */
[----:B----4-:R-:W-:Y:S05]  /*9ab0*/  @!P0 NANOSLEEP.SYNCS 0x989680 ;  /* 0x009896800000895d */ /* 0x010fea0003900000 */
[----:B------:R-:W4:Y:S02]  /*9ac0*/  @!P0 SYNCS.PHASECHK.TRANS64 P0, [R5+URZ], R0 ;  /* 0x00000000050085a7 */ /* 0x000f24000800007f */
[----:B----4-:R-:W-:Y:S05]  /*9ad0*/  @!P0 BRA `(.L_x_232) ;  /* 0xfffffffc00f08947 */ /* 0x010fea000383ffff */
.L_x_10:
[----:B------:R-:W-:Y:S05]  /*9ae0*/  BSYNC B6 ;  /* 0x0000000000067941 */ /* 0x000fea0003800000 */
.L_x_8:
[----:B------:R-:W-:Y:S05]  /*9af0*/  EXIT ;  /* 0x000000000000794d */ /* 0x000fea0003800000 */
.L_x_23:
[----:B---3--:R3:W4:Y:S02]  /*9b00*/  SYNCS.PHASECHK.TRANS64.TRYWAIT P1, [R3+URZ], R0 ;  /* 0x00000000030075a7 */ /* 0x008724000802017f */
[----:B----4-:R-:W-:Y:S05]  /*9b10*/  @!P1 NANOSLEEP.SYNCS 0x989680 ;  /* 0x009896800000995d */ /* 0x010fea0003900000 */
[----:B------:R-:W4:Y:S02]  /*9b20*/  @!P1 SYNCS.PHASECHK.TRANS64 P1, [R3+URZ], R0 ;  /* 0x00000000030095a7 */ /* 0x000f24000802007f */
[----:B----4-:R-:W-:Y:S05]  /*9b30*/  @!P1 BRA `(.L_x_23) ;  /* 0xfffffffc00f09947 */ /* 0x010fea000383ffff */
[----:B------:R-:W-:Y:S05]  /*9b40*/  BRA `(.L_x_22) ;  /* 0xffffff7800fc7947 */ /* 0x000fea000383ffff */
.L_x_28:
[----:B--2---:R-:W-:-:S04]  /*9b50*/  MOV R4, UR8 ;  /* 0x0000000800047c02 */ /* 0x004fc80008000f00 */
[----:B------:R2:W3:Y:S03]  /*9b60*/  SYNCS.PHASECHK.TRANS64.TRYWAIT P1, [R4+URZ], R3 ;  /* 0x00000003040075a7 */ /* 0x0004e6000802017f */
[----:B---3--:R-:W-:Y:S05]  /*9b70*/  @!P1 NANOSLEEP.SYNCS 0x989680 ;  /* 0x009896800000995d */ /* 0x008fea0003900000 */
[----:B------:R-:W3:Y:S02]  /*9b80*/  @!P1 SYNCS.PHASECHK.TRANS64 P1, [R4+URZ], R3 ;  /* 0x00000003040095a7 */ /* 0x000ee4000802007f */
[----:B---3--:R-:W-:Y:S05]  /*9b90*/  @!P1 BRA `(.L_x_28) ;  /* 0xfffffffc00ec9947 */ /* 0x008fea000383ffff */
[----:B------:R-:W-:Y:S05]  /*9ba0*/  BRA `(.L_x_27) ;  /* 0xffffff8000207947 */ /* 0x000fea000383ffff */
.L_x_49:
[----:B-1----:R-:W-:-:S04]  /*9bb0*/  IMAD.U32 R4, RZ, RZ, UR52 ;  /* 0x00000034ff047e24 */ /* 0x002fc8000f8e00ff */
[----:B------:R1:W2:Y:S03]  /*9bc0*/  SYNCS.PHASECHK.TRANS64.TRYWAIT P2, [R4+URZ+0x40], R3 ;  /* 0x00004003040075a7 */ /* 0x0002a6000804017f */
[----:B--2---:R-:W-:Y:S05]  /*9bd0*/  @!P2 NANOSLEEP.SYNCS 0x989680 ;  /* 0x009896800000a95d */ /* 0x004fea0003900000 */
[----:B------:R-:W2:Y:S02]  /*9be0*/  @!P2 SYNCS.PHASECHK.TRANS64 P2, [R4+URZ+0x40], R3 ;  /* 0x000040030400a5a7 */ /* 0x000ea4000804007f */
[----:B--2---:R-:W-:Y:S05]  /*9bf0*/  @!P2 BRA `(.L_x_49) ;  /* 0xfffffffc00eca947 */ /* 0x004fea000383ffff */
[----:B------:R-:W-:Y:S05]  /*9c00*/  BRA `(.L_x_233) ;  /* 0xffffff8c00307947 */ /* 0x000fea000383ffff */
.L_x_60:
[----:B-1----:R1:W2:Y:S02]  /*9c10*/  SYNCS.PHASECHK.TRANS64.TRYWAIT P3, [R4+URZ+0x40], R5 ;  /* 0x00004005040075a7 */ /* 0x0022a4000806017f */
[----:B--2---:R-:W-:Y:S05]  /*9c20*/  @!P3 NANOSLEEP.SYNCS 0x989680 ;  /* 0x009896800000b95d */ /* 0x004fea0003900000 */
[----:B------:R-:W2:Y:S02]  /*9c30*/  @!P3 SYNCS.PHASECHK.TRANS64 P3, [R4+URZ+0x40], R5 ;  /* 0x000040050400b5a7 */ /* 0x000ea4000806007f */
[----:B--2---:R-:W-:Y:S05]  /*9c40*/  @!P3 BRA `(.L_x_60) ;  /* 0xfffffffc00f0b947 */ /* 0x004fea000383ffff */
[----:B------:R-:W-:Y:S05]  /*9c50*/  BRA `(.L_x_234) ;  /* 0xffffff9400507947 */ /* 0x000fea000383ffff */
.L_x_71:
[----:B-1----:R1:W2:Y:S02]  /*9c60*/  SYNCS.PHASECHK.TRANS64.TRYWAIT P5, [R4+URZ+0x40], R5 ;  /* 0x00004005040075a7 */ /* 0x0022a400080a017f */
[----:B--2---:R-:W-:Y:S05]  /*9c70*/  @!P5 NANOSLEEP.SYNCS 0x989680 ;  /* 0x009896800000d95d */ /* 0x004fea0003900000 */
[----:B------:R-:W2:Y:S02]  /*9c80*/  @!P5 SYNCS.PHASECHK.TRANS64 P5, [R4+URZ+0x40], R5 ;  /* 0x000040050400d5a7 */ /* 0x000ea400080a007f */
[----:B--2---:R-:W-:Y:S05]  /*9c90*/  @!P5 BRA `(.L_x_71) ;  /* 0xfffffffc00f0d947 */ /* 0x004fea000383ffff */
[----:B------:R-:W-:Y:S05]  /*9ca0*/  BRA `(.L_x_235) ;  /* 0xffffff9c000c7947 */ /* 0x000fea000383ffff */
.L_x_82:
[----:B-1----:R1:W2:Y:S02]  /*9cb0*/  SYNCS.PHASECHK.TRANS64.TRYWAIT P5, [R5+URZ+0x40], R4 ;  /* 0x00004004050075a7 */ /* 0x0022a400080a017f */
[----:B--2---:R-:W-:Y:S05]  /*9cc0*/  @!P5 NANOSLEEP.SYNCS 0x989680 ;  /* 0x009896800000d95d */ /* 0x004fea0003900000 */
[----:B------:R-:W2:Y:S02]  /*9cd0*/  @!P5 SYNCS.PHASECHK.TRANS64 P5, [R5+URZ+0x40], R4 ;  /* 0x000040040500d5a7 */ /* 0x000ea400080a007f */
[----:B--2---:R-:W-:Y:S05]  /*9ce0*/  @!P5 BRA `(.L_x_82) ;  /* 0xfffffffc00f0d947 */ /* 0x004fea000383ffff */
[----:B------:R-:W-:Y:S05]  /*9cf0*/  BRA `(.L_x_236) ;  /* 0xffffffa000cc7947 */ /* 0x000fea000383ffff */
.L_x_93:
[----:B-1----:R1:W2:Y:S02]  /*9d00*/  SYNCS.PHASECHK.TRANS64.TRYWAIT P5, [R4+URZ+0x40], R5 ;  /* 0x00004005040075a7 */ /* 0x0022a400080a017f */
[----:B--2---:R-:W-:Y:S05]  /*9d10*/  @!P5 NANOSLEEP.SYNCS 0x989680 ;  /* 0x009896800000d95d */ /* 0x004fea0003900000 */
[----:B------:R-:W2:Y:S02]  /*9d20*/  @!P5 SYNCS.PHASECHK.TRANS64 P5, [R4+URZ+0x40], R5 ;  /* 0x000040050400d5a7 */ /* 0x000ea400080a007f */
[----:B--2---:R-:W-:Y:S05]  /*9d30*/  @!P5 BRA `(.L_x_93) ;  /* 0xfffffffc00f0d947 */ /* 0x004fea000383ffff */
[----:B------:R-:W-:Y:S05]  /*9d40*/  BRA `(.L_x_237) ;  /* 0xffffffa8008c7947 */ /* 0x000fea000383ffff */
.L_x_104:
[----:B-1----:R1:W2:Y:S02]  /*9d50*/  SYNCS.PHASECHK.TRANS64.TRYWAIT P5, [R4+URZ+0x40], R5 ;  /* 0x00004005040075a7 */ /* 0x0022a400080a017f */
[----:B--2---:R-:W-:Y:S05]  /*9d60*/  @!P5 NANOSLEEP.SYNCS 0x989680 ;  /* 0x009896800000d95d */ /* 0x004fea0003900000 */
[----:B------:R-:W2:Y:S02]  /*9d70*/  @!P5 SYNCS.PHASECHK.TRANS64 P5, [R4+URZ+0x40], R5 ;  /* 0x000040050400d5a7 */ /* 0x000ea400080a007f */
[----:B--2---:R-:W-:Y:S05]  /*9d80*/  @!P5 BRA `(.L_x_104) ;  /* 0xfffffffc00f0d947 */ /* 0x004fea000383ffff */
[----:B------:R-:W-:Y:S05]  /*9d90*/  BRA `(.L_x_238) ;  /* 0xffffffb000447947 */ /* 0x000fea000383ffff */
.L_x_115:
[----:B-1----:R1:W2:Y:S02]  /*9da0*/  SYNCS.PHASECHK.TRANS64.TRYWAIT P5, [R4+URZ+0x40], R5 ;  /* 0x00004005040075a7 */ /* 0x0022a400080a017f */
[----:B--2---:R-:W-:Y:S05]  /*9db0*/  @!P5 NANOSLEEP.SYNCS 0x989680 ;  /* 0x009896800000d95d */ /* 0x004fea0003900000 */
[----:B------:R-:W2:Y:S02]  /*9dc0*/  @!P5 SYNCS.PHASECHK.TRANS64 P5, [R4+URZ+0x40], R5 ;  /* 0x000040050400d5a7 */ /* 0x000ea400080a007f */
[----:B--2---:R-:W-:Y:S05]  /*9dd0*/  @!P5 BRA `(.L_x_115) ;  /* 0xfffffffc00f0d947 */ /* 0x004fea000383ffff */
[----:B------:R-:W-:Y:S05]  /*9de0*/  BRA `(.L_x_239) ;  /* 0xffffffb400fc7947 */ /* 0x000fea000383ffff */
.L_x_126:
[----:B-1----:R1:W3:Y:S02]  /*9df0*/  SYNCS.PHASECHK.TRANS64.TRYWAIT P3, [R4+URZ+0x40], R25 ;  /* 0x00004019040075a7 */ /* 0x0022e4000806017f */
[----:B---3--:R-:W-:Y:S05]  /*9e00*/  @!P3 NANOSLEEP.SYNCS 0x989680 ;  /* 0x009896800000b95d */ /* 0x008fea0003900000 */
[----:B------:R-:W3:Y:S02]  /*9e10*/  @!P3 SYNCS.PHASECHK.TRANS64 P3, [R4+URZ+0x40], R25 ;  /* 0x000040190400b5a7 */ /* 0x000ee4000806007f */
[----:B---3--:R-:W-:Y:S05]  /*9e20*/  @!P3 BRA `(.L_x_126) ;  /* 0xfffffffc00f0b947 */ /* 0x008fea000383ffff */
[----:B------:R-:W-:Y:S05]  /*9e30*/  BRA `(.L_x_240) ;  /* 0xffffffbc00a87947 */ /* 0x000fea000383ffff */
.L_x_146:
[----:B-1----:R-:W-:-:S04]  /*9e40*/  IMAD.U32 R3, RZ, RZ, UR4 ;  /* 0x00000004ff037e24 */ /* 0x002fc8000f8e00ff */
[----:B------:R1:W2:Y:S03]  /*9e50*/  SYNCS.PHASECHK.TRANS64.TRYWAIT P0, [R3+URZ+0x88], R0 ;  /* 0x00008800030075a7 */ /* 0x0002a6000800017f */
[----:B--2---:R-:W-:Y:S05]  /*9e60*/  @!P0 NANOSLEEP.SYNCS 0x989680 ;  /* 0x009896800000895d */ /* 0x004fea0003900000 */
[----:B------:R-:W2:Y:S02]  /*9e70*/  @!P0 SYNCS.PHASECHK.TRANS64 P0, [R3+URZ+0x88], R0 ;  /* 0x00008800030085a7 */ /* 0x000ea4000800007f */
[----:B--2---:R-:W-:Y:S05]  /*9e80*/  @!P0 BRA `(.L_x_146) ;  /* 0xfffffffc00ec8947 */ /* 0x004fea000383ffff */
[----:B------:R-:W-:Y:S05]  /*9e90*/  BRA `(.L_x_145) ;  /* 0xffffffd4003c7947 */ /* 0x000fea000383ffff */
.L_x_155:
[----:B-1----:R-:W-:-:S04]  /*9ea0*/  IMAD.U32 R5, RZ, RZ, UR13 ;  /* 0x0000000dff057e24 */ /* 0x002fc8000f8e00ff */
[----:B------:R1:W2:Y:S03]  /*9eb0*/  SYNCS.PHASECHK.TRANS64.TRYWAIT P1, [R5+URZ+0x60], R4 ;  /* 0x00006004050075a7 */ /* 0x0002a6000802017f */
[----:B--2---:R-:W-:Y:S05]  /*9ec0*/  @!P1 NANOSLEEP.SYNCS 0x989680 ;  /* 0x009896800000995d */ /* 0x004fea0003900000 */
[----:B------:R-:W2:Y:S02]  /*9ed0*/  @!P1 SYNCS.PHASECHK.TRANS64 P1, [R5+URZ+0x60], R4 ;  /* 0x00006004050095a7 */ /* 0x000ea4000802007f */
[----:B--2---:R-:W-:Y:S05]  /*9ee0*/  @!P1 BRA `(.L_x_155) ;  /* 0xfffffffc00ec9947 */ /* 0x004fea000383ffff */
[----:B------:R-:W-:Y:S05]  /*9ef0*/  BRA `(.L_x_241) ;  /* 0xffffffd800247947 */ /* 0x000fea000383ffff */
.L_x_161:
[----:B-12---:R-:W-:-:S04]  /*9f00*/  IMAD.U32 R5, RZ, RZ, UR13 ;  /* 0x0000000dff057e24 */ /* 0x006fc8000f8e00ff */
[----:B------:R1:W2:Y:S03]  /*9f10*/  SYNCS.PHASECHK.TRANS64.TRYWAIT P1, [R5+URZ+0x68], R4 ;  /* 0x00006804050075a7 */ /* 0x0002a6000802017f */
[----:B--2---:R-:W-:Y:S05]  /*9f20*/  @!P1 NANOSLEEP.SYNCS 0x989680 ;  /* 0x009896800000995d */ /* 0x004fea0003900000 */
[----:B------:R-:W2:Y:S02]  /*9f30*/  @!P1 SYNCS.PHASECHK.TRANS64 P1, [R5+URZ+0x68], R4 ;  /* 0x00006804050095a7 */ /* 0x000ea4000802007f */
[----:B--2---:R-:W-:Y:S05]  /*9f40*/  @!P1 BRA `(.L_x_161) ;  /* 0xfffffffc00ec9947 */ /* 0x004fea000383ffff */
[----:B------:R-:W-:Y:S05]  /*9f50*/  BRA `(.L_x_242) ;  /* 0xffffffd8006c7947 */ /* 0x000fea000383ffff */
.L_x_167:
[----:B-123--:R-:W-:-:S04]  /*9f60*/  IMAD.U32 R5, RZ, RZ, UR13 ;  /* 0x0000000dff057e24 */ /* 0x00efc8000f8e00ff */
[----:B------:R1:W2:Y:S03]  /*9f70*/  SYNCS.PHASECHK.TRANS64.TRYWAIT P1, [R5+URZ+0x70], R4 ;  /* 0x00007004050075a7 */ /* 0x0002a6000802017f */
[----:B--2---:R-:W-:Y:S05]  /*9f80*/  @!P1 NANOSLEEP.SYNCS 0x989680 ;  /* 0x009896800000995d */ /* 0x004fea0003900000 */
[----:B------:R-:W2:Y:S02]  /*9f90*/  @!P1 SYNCS.PHASECHK.TRANS64 P1, [R5+URZ+0x70], R4 ;  /* 0x00007004050095a7 */ /* 0x000ea4000802007f */
[----:B--2---:R-:W-:Y:S05]  /*9fa0*/  @!P1 BRA `(.L_x_167) ;  /* 0xfffffffc00ec9947 */ /* 0x004fea000383ffff */
[----:B------:R-:W-:Y:S05]  /*9fb0*/  BRA `(.L_x_243) ;  /* 0xffffffd800c07947 */ /* 0x000fea000383ffff */
.L_x_173:
[----:B-1234-:R-:W-:-:S04]  /*9fc0*/  IMAD.U32 R5, RZ, RZ, UR13 ;  /* 0x0000000dff057e24 */ /* 0x01efc8000f8e00ff */
[----:B------:R1:W2:Y:S03]  /*9fd0*/  SYNCS.PHASECHK.TRANS64.TRYWAIT P1, [R5+URZ+0x78], R4 ;  /* 0x00007804050075a7 */ /* 0x0002a6000802017f */
[----:B--2---:R-:W-:Y:S05]  /*9fe0*/  @!P1 NANOSLEEP.SYNCS 0x989680 ;  /* 0x009896800000995d */ /* 0x004fea0003900000 */
[----:B------:R-:W2:Y:S02]  /*9ff0*/  @!P1 SYNCS.PHASECHK.TRANS64 P1, [R5+URZ+0x78], R4 ;  /* 0x00007804050095a7 */ /* 0x000ea4000802007f */
[----:B--2---:R-:W-:Y:S05]  /*a000*/  @!P1 BRA `(.L_x_173) ;  /* 0xfffffffc00ec9947 */ /* 0x004fea000383ffff */
[----:B------:R-:W-:Y:S05]  /*a010*/  BRA `(.L_x_244) ;  /* 0xffffffdc000c7947 */ /* 0x000fea000383ffff */
.L_x_179:
[----:B-1234-:R-:W-:-:S04]  /*a020*/  MOV R5, UR13 ;  /* 0x0000000d00057c02 */ /* 0x01efc80008000f00 */
[----:B------:R1:W2:Y:S03]  /*a030*/  SYNCS.PHASECHK.TRANS64.TRYWAIT P1, [R5+URZ+0x60], R4 ;  /* 0x00006004050075a7 */ /* 0x0002a6000802017f */
[----:B--2---:R-:W-:Y:S05]  /*a040*/  @!P1 NANOSLEEP.SYNCS 0x989680 ;  /* 0x009896800000995d */ /* 0x004fea0003900000 */
[----:B------:R-:W2:Y:S02]  /*a050*/  @!P1 SYNCS.PHASECHK.TRANS64 P1, [R5+URZ+0x60], R4 ;  /* 0x00006004050095a7 */ /* 0x000ea4000802007f */
[----:B--2---:R-:W-:Y:S05]  /*a060*/  @!P1 BRA `(.L_x_179) ;  /* 0xfffffffc00ec9947 */ /* 0x004fea000383ffff */
[----:B------:R-:W-:Y:S05]  /*a070*/  BRA `(.L_x_245) ;  /* 0xffffffdc00607947 */ /* 0x000fea000383ffff */
.L_x_185:
[----:B-1234-:R-:W-:-:S04]  /*a080*/  IMAD.U32 R5, RZ, RZ, UR13 ;  /* 0x0000000dff057e24 */ /* 0x01efc8000f8e00ff */
[----:B------:R1:W2:Y:S03]  /*a090*/  SYNCS.PHASECHK.TRANS64.TRYWAIT P1, [R5+URZ+0x68], R4 ;  /* 0x00006804050075a7 */ /* 0x0002a6000802017f */
[----:B--2---:R-:W-:Y:S05]  /*a0a0*/  @!P1 NANOSLEEP.SYNCS 0x989680 ;  /* 0x009896800000995d */ /* 0x004fea0003900000 */
[----:B------:R-:W2:Y:S02]  /*a0b0*/  @!P1 SYNCS.PHASECHK.TRANS64 P1, [R5+URZ+0x68], R4 ;  /* 0x00006804050095a7 */ /* 0x000ea4000802007f */
[----:B--2---:R-:W-:Y:S05]  /*a0c0*/  @!P1 BRA `(.L_x_185) ;  /* 0xfffffffc00ec9947 */ /* 0x004fea000383ffff */
[----:B------:R-:W-:Y:S05]  /*a0d0*/  BRA `(.L_x_246) ;  /* 0xffffffdc00a07947 */ /* 0x000fea000383ffff */
.L_x_191:
[----:B-1234-:R-:W-:-:S04]  /*a0e0*/  IMAD.U32 R5, RZ, RZ, UR13 ;  /* 0x0000000dff057e24 */ /* 0x01efc8000f8e00ff */
[----:B------:R1:W2:Y:S03]  /*a0f0*/  SYNCS.PHASECHK.TRANS64.TRYWAIT P1, [R5+URZ+0x70], R4 ;  /* 0x00007004050075a7 */ /* 0x0002a6000802017f */
[----:B--2---:R-:W-:Y:S05]  /*a100*/  @!P1 NANOSLEEP.SYNCS 0x989680 ;  /* 0x009896800000995d */ /* 0x004fea0003900000 */
[----:B------:R-:W2:Y:S02]  /*a110*/  @!P1 SYNCS.PHASECHK.TRANS64 P1, [R5+URZ+0x70], R4 ;  /* 0x00007004050095a7 */ /* 0x000ea4000802007f */
[----:B--2---:R-:W-:Y:S05]  /*a120*/  @!P1 BRA `(.L_x_191) ;  /* 0xfffffffc00ec9947 */ /* 0x004fea000383ffff */
[----:B------:R-:W-:Y:S05]  /*a130*/  BRA `(.L_x_247) ;  /* 0xffffffdc00e87947 */ /* 0x000fea000383ffff */
.L_x_197:
[----:B-1234-:R-:W-:-:S04]  /*a140*/  IMAD.U32 R5, RZ, RZ, UR13 ;  /* 0x0000000dff057e24 */ /* 0x01efc8000f8e00ff */
[----:B------:R1:W2:Y:S03]  /*a150*/  SYNCS.PHASECHK.TRANS64.TRYWAIT P1, [R5+URZ+0x78], R4 ;  /* 0x00007804050075a7 */ /* 0x0002a6000802017f */
[----:B--2---:R-:W-:Y:S05]  /*a160*/  @!P1 NANOSLEEP.SYNCS 0x989680 ;  /* 0x009896800000995d */ /* 0x004fea0003900000 */
[----:B------:R-:W2:Y:S02]  /*a170*/  @!P1 SYNCS.PHASECHK.TRANS64 P1, [R5+URZ+0x78], R4 ;  /* 0x00007804050095a7 */ /* 0x000ea4000802007f */
[----:B--2---:R-:W-:Y:S05]  /*a180*/  @!P1 BRA `(.L_x_197) ;  /* 0xfffffffc00ec9947 */ /* 0x004fea000383ffff */
[----:B------:R-:W-:Y:S05]  /*a190*/  BRA `(.L_x_248) ;  /* 0xffffffe000247947 */ /* 0x000fea000383ffff */
.L_x_207:
[----:B------:R1:W1:Y:S02]  /*a1a0*/  SYNCS.PHASECHK.TRANS64.TRYWAIT P0, [R0+URZ+0x60], R3 ;  /* 0x00006003000075a7 */ /* 0x000264000800017f */
[----:B-1----:R-:W-:Y:S05]  /*a1b0*/  @!P0 NANOSLEEP.SYNCS 0x989680 ;  /* 0x009896800000895d */ /* 0x002fea0003900000 */
[----:B------:R-:W1:Y:S02]  /*a1c0*/  @!P0 SYNCS.PHASECHK.TRANS64 P0, [R0+URZ+0x60], R3 ;  /* 0x00006003000085a7 */ /* 0x000e64000800007f */
[----:B-1----:R-:W-:Y:S05]  /*a1d0*/  @!P0 BRA `(.L_x_207) ;  /* 0xfffffffc00f08947 */ /* 0x002fea000383ffff */
[----:B------:R-:W-:Y:S05]  /*a1e0*/  BRA `(.L_x_249) ;  /* 0xffffffe800147947 */ /* 0x000fea000383ffff */
.L_x_209:
[----:B------:R1:W1:Y:S02]  /*a1f0*/  SYNCS.PHASECHK.TRANS64.TRYWAIT P0, [R0+URZ+0x68], R3 ;  /* 0x00006803000075a7 */ /* 0x000264000800017f */
[----:B-1----:R-:W-:Y:S05]  /*a200*/  @!P0 NANOSLEEP.SYNCS 0x989680 ;  /* 0x009896800000895d */ /* 0x002fea0003900000 */
[----:B------:R-:W1:Y:S02]  /*a210*/  @!P0 SYNCS.PHASECHK.TRANS64 P0, [R0+URZ+0x68], R3 ;  /* 0x00006803000085a7 */ /* 0x000e64000800007f */
[----:B-1----:R-:W-:Y:S05]  /*a220*/  @!P0 BRA `(.L_x_209) ;  /* 0xfffffffc00f08947 */ /* 0x002fea000383ffff */
[----:B------:R-:W-:Y:S05]  /*a230*/  BRA `(.L_x_250) ;  /* 0xffffffe800107947 */ /* 0x000fea000383ffff */
.L_x_211:
[----:B------:R1:W1:Y:S02]  /*a240*/  SYNCS.PHASECHK.TRANS64.TRYWAIT P0, [R0+URZ+0x70], R3 ;  /* 0x00007003000075a7 */ /* 0x000264000800017f */
[----:B-1----:R-:W-:Y:S05]  /*a250*/  @!P0 NANOSLEEP.SYNCS 0x989680 ;  /* 0x009896800000895d */ /* 0x002fea0003900000 */
[----:B------:R-:W1:Y:S02]  /*a260*/  @!P0 SYNCS.PHASECHK.TRANS64 P0, [R0+URZ+0x70], R3 ;  /* 0x00007003000085a7 */ /* 0x000e64000800007f */
[----:B-1----:R-:W-:Y:S05]  /*a270*/  @!P0 BRA `(.L_x_211) ;  /* 0xfffffffc00f08947 */ /* 0x002fea000383ffff */
[----:B------:R-:W-:Y:S05]  /*a280*/  BRA `(.L_x_251) ;  /* 0xffffffe8000c7947 */ /* 0x000fea000383ffff */
.L_x_215:
[----:B------:R-:W-:Y:S01]  /*a290*/  BSSY B1, `(.L_x_252) ;  /* 0x0000006000017945 */ /* 0x000fe20003800000 */
[----:B------:R-:W-:-:S07]  /*a2a0*/  IMAD.MOV.U32 R15, RZ, RZ, -0x1 ;  /* 0xffffffffff0f7424 */ /* 0x000fce00078e00ff */
[----:B------:R-:W-:Y:S05]  /*a2b0*/  WARPSYNC.COLLECTIVE R15, `(.L_x_253) ;  /* 0x000000000f0c7348 */ /* 0x000fea0003c00000 */
[----:B------:R-:W-:Y:S02]  /*a2c0*/  ELECT P6, UR62, PT ;  /* 0x00000000003e782f */ /* 0x000fe400038c0000 */
[----:B------:R-:W-:Y:S01]  /*a2d0*/  MOV R14, UR62 ;  /* 0x0000003e000e7c02 */ /* 0x000fe20008000f00 */
[----:B------:R-:W-:Y:S10]  /*a2e0*/  ENDCOLLECTIVE ;  /* 0x000000000000791b */ /* 0x000ff40003800000 */
.L_x_253:
[----:B------:R-:W-:Y:S05]  /*a2f0*/  BSYNC B1 ;  /* 0x0000000000017941 */ /* 0x000fea0003800000 */
.L_x_252:
[----:B------:R-:W-:Y:S05]  /*a300*/  BRA `(.L_x_254) ;  /* 0xffffffe800887947 */ /* 0x000fea000383ffff */
.L_x_218:
[----:B--2---:R2:W3:Y:S02]  /*a310*/  SYNCS.PHASECHK.TRANS64.TRYWAIT P1, [R15+URZ+0x20], R8 ;  /* 0x000020080f0075a7 */ /* 0x0044e4000802017f */
[----:B---3--:R-:W-:Y:S05]  /*a320*/  @!P1 NANOSLEEP.SYNCS 0x989680 ;  /* 0x009896800000995d */ /* 0x008fea0003900000 */
[----:B------:R-:W3:Y:S02]  /*a330*/  @!P1 SYNCS.PHASECHK.TRANS64 P1, [R15+URZ+0x20], R8 ;  /* 0x000020080f0095a7 */ /* 0x000ee4000802007f */
[----:B---3--:R-:W-:Y:S05]  /*a340*/  @!P1 BRA `(.L_x_218) ;  /* 0xfffffffc00f09947 */ /* 0x008fea000383ffff */
[----:B------:R-:W-:Y:S05]  /*a350*/  BRA `(.L_x_255) ;  /* 0xffffffe800bc7947 */ /* 0x000fea000383ffff */
.L_x_227:
[----:B------:R-:W-:Y:S01]  /*a360*/  BSSY B0, `(.L_x_256) ;  /* 0x0000006000007945 */ /* 0x000fe20003800000 */
[----:B------:R-:W-:-:S07]  /*a370*/  IMAD.MOV.U32 R15, RZ, RZ, -0x1 ;  /* 0xffffffffff0f7424 */ /* 0x000fce00078e00ff */
[----:B------:R-:W-:Y:S05]  /*a380*/  WARPSYNC.COLLECTIVE R15, `(.L_x_257) ;  /* 0x000000000f0c7348 */ /* 0x000fea0003c00000 */
[----:B------:R-:W-:Y:S02]  /*a390*/  ELECT P6, UR62, PT ;  /* 0x00000000003e782f */ /* 0x000fe400038c0000 */
[----:B------:R-:W-:Y:S01]  /*a3a0*/  MOV R14, UR62 ;  /* 0x0000003e000e7c02 */ /* 0x000fe20008000f00 */
[----:B------:R-:W-:Y:S10]  /*a3b0*/  ENDCOLLECTIVE ;  /* 0x000000000000791b */ /* 0x000ff40003800000 */
.L_x_257:
[----:B------:R-:W-:Y:S05]  /*a3c0*/  BSYNC B0 ;  /* 0x0000000000007941 */ /* 0x000fea0003800000 */
.L_x_256:
[----:B------:R-:W-:Y:S05]  /*a3d0*/  BRA `(.L_x_258) ;  /* 0xfffffff400187947 */ /* 0x000fea000383ffff */
.L_x_229:
[----:B-1----:R1:W2:Y:S02]  /*a3e0*/  SYNCS.PHASECHK.TRANS64.TRYWAIT P0, [R7+URZ], R4 ;  /* 0x00000004070075a7 */ /* 0x0022a4000800017f */
[----:B--2---:R-:W-:Y:S05]  /*a3f0*/  @!P0 NANOSLEEP.SYNCS 0x989680 ;  /* 0x009896800000895d */ /* 0x004fea0003900000 */
[----:B------:R-:W2:Y:S02]  /*a400*/  @!P0 SYNCS.PHASECHK.TRANS64 P0, [R7+URZ], R4 ;  /* 0x00000004070085a7 */ /* 0x000ea4000800007f */
[----:B--2---:R-:W-:Y:S05]  /*a410*/  @!P0 BRA `(.L_x_229) ;  /* 0xfffffffc00f08947 */ /* 0x004fea000383ffff */
[----:B------:R-:W-:Y:S05]  /*a420*/  BRA `(.L_x_259) ;  /* 0xfffffff400547947 */ /* 0x000fea000383ffff */
.L_x_230:
[----:B-1----:R1:W2:Y:S02]  /*a430*/  SYNCS.PHASECHK.TRANS64.TRYWAIT P0, [R6+URZ], R3 ;  /* 0x00000003060075a7 */ /* 0x0022a4000800017f */
[----:B--2---:R-:W-:Y:S05]  /*a440*/  @!P0 NANOSLEEP.SYNCS 0x989680 ;  /* 0x009896800000895d */ /* 0x004fea0003900000 */
[----:B------:R-:W2:Y:S02]  /*a450*/  @!P0 SYNCS.PHASECHK.TRANS64 P0, [R6+URZ], R3 ;  /* 0x00000003060085a7 */ /* 0x000ea4000800007f */
[----:B--2---:R-:W-:Y:S05]  /*a460*/  @!P0 BRA `(.L_x_230) ;  /* 0xfffffffc00f08947 */ /* 0x004fea000383ffff */
[----:B------:R-:W-:Y:S05]  /*a470*/  BRA `(.L_x_260) ;  /* 0xfffffff400647947 */ /* 0x000fea000383ffff */
.L_x_231:
[----:B--2---:R2:W3:Y:S02]  /*a480*/  SYNCS.PHASECHK.TRANS64.TRYWAIT P0, [R7+URZ], R4 ;  /* 0x00000004070075a7 */ /* 0x0044e4000800017f */
[----:B---3--:R-:W-:Y:S05]  /*a490*/  @!P0 NANOSLEEP.SYNCS 0x989680 ;  /* 0x009896800000895d */ /* 0x008fea0003900000 */
[----:B------:R-:W3:Y:S02]  /*a4a0*/  @!P0 SYNCS.PHASECHK.TRANS64 P0, [R7+URZ], R4 ;  /* 0x00000004070085a7 */ /* 0x000ee4000800007f */
[----:B---3--:R-:W-:Y:S05]  /*a4b0*/  @!P0 BRA `(.L_x_231) ;  /* 0xfffffffc00f08947 */ /* 0x008fea000383ffff */
[----:B------:R-:W-:Y:S05]  /*a4c0*/  BRA `(.L_x_261) ;  /* 0xfffffff4006c7947 */ /* 0x000fea000383ffff */
.L_x_262:
[----:B------:R-:W-:-:S00]  /*a4d0*/  BRA `(.L_x_262) ;  /* 0xfffffffc00fc7947 */ /* 0x000fc0000383ffff */
[----:B------:R-:W-:-:S00]  /*a4e0*/  NOP ;  /* 0x0000000000007918 */ /* 0x000fc00000000000 */
        /* <DEDUP_REMOVED lines=9> */
.L_x_263:


//--------------------- .nv.global.init           --------------------------
	.section	.nv.global.init,"aw",@progbits
.nv.global.init:
	.type		$str$22,@object
	.size		$str$22,($str$26 - $str$22)
$str$22:
        /*0000*/ 	.byte	0x6b, 0x5f, 0x74, 0x69, 0x6c, 0x65, 0x5f, 0x63, 0x6f, 0x75, 0x6e, 0x74, 0x20, 0x3e, 0x3d, 0x20
        /*0010*/ 	.byte	0x31, 0x00
	.type		$str$26,@object
	.size		$str$26,($str$27 - $str$26)
$str$26:
        /*0012*/ 	.byte	0x28, 0x61, 0x64, 0x64, 0x72, 0x65, 0x73, 0x73, 0x20, 0x26, 0x20, 0x6d, 0x61, 0x73, 0x6b, 0x29
        /*0022*/ 	.byte	0x20, 0x3d, 0x3d, 0x20, 0x30, 0x00
	.type		$str$27,@object
	.size		$str$27,($str$23 - $str$27)
$str$27:
        /*0028*/ 	.byte	0x2f, 0x74, 0x6d, 0x70, 0x2f, 0x63, 0x75, 0x74, 0x6c, 0x61, 0x73, 0x73, 0x5f, 0x73, 0x77, 0x65
        /*0038*/ 	.byte	0x65, 0x70, 0x5f, 0x73, 0x72, 0x63, 0x2f, 0x69, 0x6e, 0x63, 0x6c, 0x75, 0x64, 0x65, 0x2f, 0x63
        /*0048*/ 	.byte	0x75, 0x74, 0x65, 0x2f, 0x70, 0x6f, 0x69, 0x6e, 0x74, 0x65, 0x72, 0x5f, 0x66, 0x6c, 0x61, 0x67
        /*0058*/ 	.byte	0x67, 0x65, 0x64, 0x2e, 0x68, 0x70, 0x70, 0x00
	.type		$str$23,@object
	.size		$str$23,(__unnamed_2 - $str$23)
$str$23:
        /*0060*/ 	.byte	0x2f, 0x74, 0x6d, 0x70, 0x2f, 0x63, 0x75, 0x74, 0x6c, 0x61, 0x73, 0x73, 0x5f, 0x73, 0x77, 0x65
        /*0070*/ 	.byte	0x65, 0x70, 0x5f, 0x73, 0x72, 0x63, 0x2f, 0x69, 0x6e, 0x63, 0x6c, 0x75, 0x64, 0x65, 0x2f, 0x63
        /*0080*/ 	.byte	0x75, 0x74, 0x6c, 0x61, 0x73, 0x73, 0x2f, 0x67, 0x65, 0x6d, 0x6d, 0x2f, 0x63, 0x6f, 0x6c, 0x6c
        /*0090*/ 	.byte	0x65, 0x63, 0x74, 0x69, 0x76, 0x65, 0x2f, 0x73, 0x6d, 0x39, 0x30, 0x5f, 0x6d, 0x6d, 0x61, 0x5f
        /*00a0*/ 	.byte	0x74, 0x6d, 0x61, 0x5f, 0x67, 0x6d, 0x6d, 0x61, 0x5f, 0x73, 0x73, 0x5f, 0x77, 0x61, 0x72, 0x70
        /*00b0*/ 	.byte	0x73, 0x70, 0x65, 0x63, 0x69, 0x61, 0x6c, 0x69, 0x7a, 0x65, 0x64, 0x2e, 0x68, 0x70, 0x70, 0x00
	.type		__unnamed_2,@object
	.size		__unnamed_2,(__unnamed_1 - __unnamed_2)
__unnamed_2:
        /*00c0*/ 	.byte	0x61, 0x75, 0x74, 0x6f, 0x20, 0x63, 0x75, 0x74, 0x65, 0x3a, 0x3a, 0x61, 0x73, 0x5f, 0x70, 0x6f
        /* <DEDUP_REMOVED lines=27> */
        /*0280*/ 	.byte	0x3c, 0x34, 0x30, 0x39, 0x36, 0x3e, 0x3e, 0x3e, 0x3e, 0x3e, 0x5d, 0x00
	.type		__unnamed_1,@object
	.size		__unnamed_1,(.L_0 - __unnamed_1)
__unnamed_1:
        /* <DEDUP_REMOVED lines=181> */
        /*0ddc*/ 	.byte	0x6e, 0x74, 0x69, 0x74, 0x79, 0x5d, 0x00
.L_0:


//--------------------- .nv.shared._ZN7cutlass13device_kernelINS_4gemm6kernel13GemmUniversalIN4cute5tupleIJiiiiEEENS1_10collective13CollectiveMmaINS1_34MainloopSm90TmaGmmaWarpSpecializedILi4ENS5_IJNS4_1CILi1EEESB_SB_EEENS1_35KernelTmaWarpSpecializedCooperativeEEENS5_IJNSA_ILi256EEENSA_ILi128EEENSA_ILi64EEEEEENS_10bfloat16_tENS5_IJlSB_lEEESJ_SK_NS4_8TiledMMAINS4_8MMA_AtomIJNS4_4SM904GMMA28MMA_64x128x16_F32BF16BF16_SSILNSO_5MajorE0ELSQ_0ELNSO_7ScaleInE1ELSR_1EEEEEENS4_6LayoutINS5_IJNSA_ILi2EEESB_SB_EEENS5_IJSB_NSA_ILi0EEESX_EEEEENS5_IJNS4_10UnderscoreES10_S10_EEEEENS4_13SM90_TMA_LOADENS4_14ComposedLayoutINS4_7SwizzleILi3ELi4ELi3EEENS4_18smem_ptr_flag_bitsILi16EEENSU_INS5_IJNSA_ILi8EEESH_EEENS5_IJSH_SB_EEEEEEEvNS4_8identityES13_S1D_vS1E_EENS_8epilogue10collective18CollectiveEpilogueINS1G_22Sm90TmaWarpSpecializedILi4ELi2ELi16ELb1ELb0EEEJSI_NS5_IJSG_NSA_ILi32EEEEEESJ_SK_SJ_SK_NS1G_6fusion15FusionCallbacksIS1K_NS1N_13LinCombEltActINS1G_6thread4ReLuESJ_fSJ_fLNS_15FloatRoundStyleE2EEESI_S1M_JEEES13_NS14_INS15_ILi2ELi4ELi3EEES18_NSU_INS5_IJS19_S1L_EEENS5_IJS1L_SB_EEEEEEENS4_17SM75_U32x4_LDSM_NENS4_14SM90_TMA_STOREES1Z_NS4_17SM90_U32x4_STSM_NENS4_9Copy_AtomIJS22_NS_6half_tEEEEvEEEvvEEEEvNT_6ParamsE --------------------------
	.section	.nv.shared._ZN7cutlass13device_kernelINS_4gemm6kernel13GemmUniversalIN4cute5tupleIJiiiiEEENS1_10collective13CollectiveMmaINS1_34MainloopSm90TmaGmmaWarpSpecializedILi4ENS5_IJNS4_1CILi1EEESB_SB_EEENS1_35KernelTmaWarpSpecializedCooperativeEEENS5_IJNSA_ILi256EEENSA_ILi128EEENSA_ILi64EEEEEENS_10bfloat16_tENS5_IJlSB_lEEESJ_SK_NS4_8TiledMMAINS4_8MMA_AtomIJNS4_4SM904GMMA28MMA_64x128x16_F32BF16BF16_SSILNSO_5MajorE0ELSQ_0ELNSO_7ScaleInE1ELSR_1EEEEEENS4_6LayoutINS5_IJNSA_ILi2EEESB_SB_EEENS5_IJSB_NSA_ILi0EEESX_EEEEENS5_IJNS4_10UnderscoreES10_S10_EEEEENS4_13SM90_TMA_LOADENS4_14ComposedLayoutINS4_7SwizzleILi3ELi4ELi3EEENS4_18smem_ptr_flag_bitsILi16EEENSU_INS5_IJNSA_ILi8EEESH_EEENS5_IJSH_SB_EEEEEEEvNS4_8identityES13_S1D_vS1E_EENS_8epilogue10collective18CollectiveEpilogueINS1G_22Sm90TmaWarpSpecializedILi4ELi2ELi16ELb1ELb0EEEJSI_NS5_IJSG_NSA_ILi32EEEEEESJ_SK_SJ_SK_NS1G_6fusion15FusionCallbacksIS1K_NS1N_13LinCombEltActINS1G_6thread4ReLuESJ_fSJ_fLNS_15FloatRoundStyleE2EEESI_S1M_JEEES13_NS14_INS15_ILi2ELi4ELi3EEES18_NSU_INS5_IJS19_S1L_EEENS5_IJS1L_SB_EEEEEEENS4_17SM75_U32x4_LDSM_NENS4_14SM90_TMA_STOREES1Z_NS4_17SM90_U32x4_STSM_NENS4_9Copy_AtomIJS22_NS_6half_tEEEEvEEEvvEEEEvNT_6ParamsE,"aw",@nobits
	.sectionflags	@""
	.align	16
	.zero		1024


//--------------------- .nv.shared.reserved.0     --------------------------
	.section	.nv.shared.reserved.0,"aw",@nobits
	.weak		__nv_reservedSMEM_offset_0_alias
	.size		__nv_reservedSMEM_offset_0_alias, 0, 0
	.other		__nv_reservedSMEM_offset_0_alias,@"STO_CUDA_RESERVED_SHARED STV_DEFAULT"
__nv_reservedSMEM_offset_0_alias:
	.zero		0


//--------------------- .nv.global                --------------------------
	.section	.nv.global,"aw",@nobits
.nv.global:
	.type		_ZN39_INTERNAL_054d1b85_4_k_cu_93845855_27914cute1_E,@object
	.size		_ZN39_INTERNAL_054d1b85_4_k_cu_93845855_27914cute1_E,(_ZN39_INTERNAL_054d1b85_4_k_cu_93845855_27914cuda3std3__45__cpo6cbeginE - _ZN39_INTERNAL_054d1b85_4_k_cu_93845855_27914cute1_E)
_ZN39_INTERNAL_054d1b85_4_k_cu_93845855_27914cute1_E:
	.zero		1
	.type		_ZN39_INTERNAL_054d1b85_4_k_cu_93845855_27914cuda3std3__45__cpo6cbeginE,@object
	.size		_ZN39_INTERNAL_054d1b85_4_k_cu_93845855_27914cuda3std3__45__cpo6cbeginE,(_ZN39_INTERNAL_054d1b85_4_k_cu_93845855_27914cuda3std3__48in_placeE - _ZN39_INTERNAL_054d1b85_4_k_cu_93845855_27914cuda3std3__45__cpo6cbeginE)
_ZN39_INTERNAL_054d1b85_4_k_cu_93845855_27914cuda3std3__45__cpo6cbeginE:
	.zero		1
	.type		_ZN39_INTERNAL_054d1b85_4_k_cu_93845855_27914cuda3std3__48in_placeE,@object
	.size		_ZN39_INTERNAL_054d1b85_4_k_cu_93845855_27914cuda3std3__48in_placeE,(_ZN39_INTERNAL_054d1b85_4_k_cu_93845855_27914cuda3std6ranges3__45__cpo9iter_moveE - _ZN39_INTERNAL_054d1b85_4_k_cu_93845855_27914cuda3std3__48in_placeE)
_ZN39_INTERNAL_054d1b85_4_k_cu_93845855_27914cuda3std3__48in_placeE:
	.zero		1
	.type		_ZN39_INTERNAL_054d1b85_4_k_cu_93845855_27914cuda3std6ranges3__45__cpo9iter_moveE,@object
	.size		_ZN39_INTERNAL_054d1b85_4_k_cu_93845855_27914cuda3std6ranges3__45__cpo9iter_moveE,(_ZN39_INTERNAL_054d1b85_4_k_cu_93845855_27914cuda3std3__45__cpo5beginE - _ZN39_INTERNAL_054d1b85_4_k_cu_93845855_27914cuda3std6ranges3__45__cpo9iter_moveE)
_ZN39_INTERNAL_054d1b85_4_k_cu_93845855_27914cuda3std6ranges3__45__cpo9iter_moveE:
	.zero		1
	.type		_ZN39_INTERNAL_054d1b85_4_k_cu_93845855_27914cuda3std3__45__cpo5beginE,@object
	.size		_ZN39_INTERNAL_054d1b85_4_k_cu_93845855_27914cuda3std3__45__cpo5beginE,(_ZN39_INTERNAL_054d1b85_4_k_cu_93845855_27914cuda3std3__441_GLOBAL__N__054d1b85_4_k_cu_93845855_27916ignoreE - _ZN39_INTERNAL_054d1b85_4_k_cu_93845855_27914cuda3std3__45__cpo5beginE)
_ZN39_INTERNAL_054d1b85_4_k_cu_93845855_27914cuda3std3__45__cpo5beginE:
	.zero		1
	.type		_ZN39_INTERNAL_054d1b85_4_k_cu_93845855_27914cuda3std3__441_GLOBAL__N__054d1b85_4_k_cu_93845855_27916ignoreE,@object
	.size		_ZN39_INTERNAL_054d1b85_4_k_cu_93845855_27914cuda3std3__441_GLOBAL__N__054d1b85_4_k_cu_93845855_27916ignoreE,(_ZN39_INTERNAL_054d1b85_4_k_cu_93845855_27914cute7productE - _ZN39_INTERNAL_054d1b85_4_k_cu_93845855_27914cuda3std3__441_GLOBAL__N__054d1b85_4_k_cu_93845855_27916ignoreE)
_ZN39_INTERNAL_054d1b85_4_k_cu_93845855_27914cuda3std3__441_GLOBAL__N__054d1b85_4_k_cu_93845855_27916ignoreE:
	.zero		1
	.type		_ZN39_INTERNAL_054d1b85_4_k_cu_93845855_27914cute7productE,@object
	.size		_ZN39_INTERNAL_054d1b85_4_k_cu_93845855_27914cute7productE,(_ZN39_INTERNAL_054d1b85_4_k_cu_93845855_27914cuda3std3__45__cpo3endE - _ZN39_INTERNAL_054d1b85_4_k_cu_93845855_27914cute7productE)
_ZN39_INTERNAL_054d1b85_4_k_cu_93845855_27914cute7productE:
	.zero		1
	.type		_ZN39_INTERNAL_054d1b85_4_k_cu_93845855_27914cuda3std3__45__cpo3endE,@object
	.size		_ZN39_INTERNAL_054d1b85_4_k_cu_93845855_27914cuda3std3__45__cpo3endE,(_ZN39_INTERNAL_054d1b85_4_k_cu_93845855_27914cuda3std3__419piecewise_constructE - _ZN39_INTERNAL_054d1b85_4_k_cu_93845855_27914cuda3std3__45__cpo3endE)
_ZN39_INTERNAL_054d1b85_4_k_cu_93845855_27914cuda3std3__45__cpo3endE:
	.zero		1
	.type		_ZN39_INTERNAL_054d1b85_4_k_cu_93845855_27914cuda3std3__419piecewise_constructE,@object
	.size		_ZN39_INTERNAL_054d1b85_4_k_cu_93845855_27914cuda3std3__419piecewise_constructE,(_ZN39_INTERNAL_054d1b85_4_k_cu_93845855_27914cuda3std3__45__cpo4cendE - _ZN39_INTERNAL_054d1b85_4_k_cu_93845855_27914cuda3std3__419piecewise_constructE)
_ZN39_INTERNAL_054d1b85_4_k_cu_93845855_27914cuda3std3__419piecewise_constructE:
	.zero		1
	.type		_ZN39_INTERNAL_054d1b85_4_k_cu_93845855_27914cuda3std3__45__cpo4cendE,@object
	.size		_ZN39_INTERNAL_054d1b85_4_k_cu_93845855_27914cuda3std3__45__cpo4cendE,(_ZN39_INTERNAL_054d1b85_4_k_cu_93845855_27914cuda3std6ranges3__45__cpo4swapE - _ZN39_INTERNAL_054d1b85_4_k_cu_93845855_27914cuda3std3__45__cpo4cendE)
_ZN39_INTERNAL_054d1b85_4_k_cu_93845855_27914cuda3std3__45__cpo4cendE:
	.zero		1
	.type		_ZN39_INTERNAL_054d1b85_4_k_cu_93845855_27914cuda3std6ranges3__45__cpo4swapE,@object
	.size		_ZN39_INTERNAL_054d1b85_4_k_cu_93845855_27914cuda3std6ranges3__45__cpo4swapE,(.L_9 - _ZN39_INTERNAL_054d1b85_4_k_cu_93845855_27914cuda3std6ranges3__45__cpo4swapE)
_ZN39_INTERNAL_054d1b85_4_k_cu_93845855_27914cuda3std6ranges3__45__cpo4swapE:
	.zero		1
.L_9:


//--------------------- .nv.constant0._ZN7cutlass13device_kernelINS_4gemm6kernel13GemmUniversalIN4cute5tupleIJiiiiEEENS1_10collective13CollectiveMmaINS1_34MainloopSm90TmaGmmaWarpSpecializedILi4ENS5_IJNS4_1CILi1EEESB_SB_EEENS1_35KernelTmaWarpSpecializedCooperativeEEENS5_IJNSA_ILi256EEENSA_ILi128EEENSA_ILi64EEEEEENS_10bfloat16_tENS5_IJlSB_lEEESJ_SK_NS4_8TiledMMAINS4_8MMA_AtomIJNS4_4SM904GMMA28MMA_64x128x16_F32BF16BF16_SSILNSO_5MajorE0ELSQ_0ELNSO_7ScaleInE1ELSR_1EEEEEENS4_6LayoutINS5_IJNSA_ILi2EEESB_SB_EEENS5_IJSB_NSA_ILi0EEESX_EEEEENS5_IJNS4_10UnderscoreES10_S10_EEEEENS4_13SM90_TMA_LOADENS4_14ComposedLayoutINS4_7SwizzleILi3ELi4ELi3EEENS4_18smem_ptr_flag_bitsILi16EEENSU_INS5_IJNSA_ILi8EEESH_EEENS5_IJSH_SB_EEEEEEEvNS4_8identityES13_S1D_vS1E_EENS_8epilogue10collective18CollectiveEpilogueINS1G_22Sm90TmaWarpSpecializedILi4ELi2ELi16ELb1ELb0EEEJSI_NS5_IJSG_NSA_ILi32EEEEEESJ_SK_SJ_SK_NS1G_6fusion15FusionCallbacksIS1K_NS1N_13LinCombEltActINS1G_6thread4ReLuESJ_fSJ_fLNS_15FloatRoundStyleE2EEESI_S1M_JEEES13_NS14_INS15_ILi2ELi4ELi3EEES18_NSU_INS5_IJS19_S1L_EEENS5_IJS1L_SB_EEEEEEENS4_17SM75_U32x4_LDSM_NENS4_14SM90_TMA_STOREES1Z_NS4_17SM90_U32x4_STSM_NENS4_9Copy_AtomIJS22_NS_6half_tEEEEvEEEvvEEEEvNT_6ParamsE --------------------------
	.section	.nv.constant0._ZN7cutlass13device_kernelINS_4gemm6kernel13GemmUniversalIN4cute5tupleIJiiiiEEENS1_10collective13CollectiveMmaINS1_34MainloopSm90TmaGmmaWarpSpecializedILi4ENS5_IJNS4_1CILi1EEESB_SB_EEENS1_35KernelTmaWarpSpecializedCooperativeEEENS5_IJNSA_ILi256EEENSA_ILi128EEENSA_ILi64EEEEEENS_10bfloat16_tENS5_IJlSB_lEEESJ_SK_NS4_8TiledMMAINS4_8MMA_AtomIJNS4_4SM904GMMA28MMA_64x128x16_F32BF16BF16_SSILNSO_5MajorE0ELSQ_0ELNSO_7ScaleInE1ELSR_1EEEEEENS4_6LayoutINS5_IJNSA_ILi2EEESB_SB_EEENS5_IJSB_NSA_ILi0EEESX_EEEEENS5_IJNS4_10UnderscoreES10_S10_EEEEENS4_13SM90_TMA_LOADENS4_14ComposedLayoutINS4_7SwizzleILi3ELi4ELi3EEENS4_18smem_ptr_flag_bitsILi16EEENSU_INS5_IJNSA_ILi8EEESH_EEENS5_IJSH_SB_EEEEEEEvNS4_8identityES13_S1D_vS1E_EENS_8epilogue10collective18CollectiveEpilogueINS1G_22Sm90TmaWarpSpecializedILi4ELi2ELi16ELb1ELb0EEEJSI_NS5_IJSG_NSA_ILi32EEEEEESJ_SK_SJ_SK_NS1G_6fusion15FusionCallbacksIS1K_NS1N_13LinCombEltActINS1G_6thread4ReLuESJ_fSJ_fLNS_15FloatRoundStyleE2EEESI_S1M_JEEES13_NS14_INS15_ILi2ELi4ELi3EEES18_NSU_INS5_IJS19_S1L_EEENS5_IJS1L_SB_EEEEEEENS4_17SM75_U32x4_LDSM_NENS4_14SM90_TMA_STOREES1Z_NS4_17SM90_U32x4_STSM_NENS4_9Copy_AtomIJS22_NS_6half_tEEEEvEEEvvEEEEvNT_6ParamsE,"a",@progbits
	.sectionflags	@""
	.align	4
.nv.constant0._ZN7cutlass13device_kernelINS_4gemm6kernel13GemmUniversalIN4cute5tupleIJiiiiEEENS1_10collective13CollectiveMmaINS1_34MainloopSm90TmaGmmaWarpSpecializedILi4ENS5_IJNS4_1CILi1EEESB_SB_EEENS1_35KernelTmaWarpSpecializedCooperativeEEENS5_IJNSA_ILi256EEENSA_ILi128EEENSA_ILi64EEEEEENS_10bfloat16_tENS5_IJlSB_lEEESJ_SK_NS4_8TiledMMAINS4_8MMA_AtomIJNS4_4SM904GMMA28MMA_64x128x16_F32BF16BF16_SSILNSO_5MajorE0ELSQ_0ELNSO_7ScaleInE1ELSR_1EEEEEENS4_6LayoutINS5_IJNSA_ILi2EEESB_SB_EEENS5_IJSB_NSA_ILi0EEESX_EEEEENS5_IJNS4_10UnderscoreES10_S10_EEEEENS4_13SM90_TMA_LOADENS4_14ComposedLayoutINS4_7SwizzleILi3ELi4ELi3EEENS4_18smem_ptr_flag_bitsILi16EEENSU_INS5_IJNSA_ILi8EEESH_EEENS5_IJSH_SB_EEEEEEEvNS4_8identityES13_S1D_vS1E_EENS_8epilogue10collective18CollectiveEpilogueINS1G_22Sm90TmaWarpSpecializedILi4ELi2ELi16ELb1ELb0EEEJSI_NS5_IJSG_NSA_ILi32EEEEEESJ_SK_SJ_SK_NS1G_6fusion15FusionCallbacksIS1K_NS1N_13LinCombEltActINS1G_6thread4ReLuESJ_fSJ_fLNS_15FloatRoundStyleE2EEESI_S1M_JEEES13_NS14_INS15_ILi2ELi4ELi3EEES18_NSU_INS5_IJS19_S1L_EEENS5_IJS1L_SB_EEEEEEENS4_17SM75_U32x4_LDSM_NENS4_14SM90_TMA_STOREES1Z_NS4_17SM90_U32x4_STSM_NENS4_9Copy_AtomIJS22_NS_6half_tEEEEvEEEvvEEEEvNT_6ParamsE:
	.zero		2432


//--------------------- SYMBOLS --------------------------

	.type		.nv.reservedSmem.offset0,@object
	.size		.nv.reservedSmem.offset0,0x4
	.type		__assertfail,@function
